def gluon_wgmma(
    a_ptr,
    b_ptr,
    c_ptr,
    M,
    N,
    K,
    stride_am,
    stride_bk,
    stride_cm,
    BLOCK_M: gl.constexpr,
    BLOCK_N: gl.constexpr,
    BLOCK_K: gl.constexpr,
    DTYPE: gl.constexpr,
    A_LAYOUT: gl.constexpr,
    B_LAYOUT: gl.constexpr,
    C_LAYOUT: gl.constexpr,
    B_SHAPE: gl.constexpr,
    TRANS_B: gl.constexpr,
    NUM_BUFFERS: gl.constexpr,
    NUM_WARPS: gl.constexpr,
):
    a_desc = tma.make_tensor_descriptor(
        a_ptr, [M, K], [stride_am, 1], [BLOCK_M, BLOCK_K], A_LAYOUT
    )
    b_desc = tma.make_tensor_descriptor(
        b_ptr,
        [N, K] if TRANS_B else [K, N],
        [stride_bk, 1],
        B_SHAPE,
        B_LAYOUT,
    )
    c_desc = tma.make_tensor_descriptor(
        c_ptr, [M, N], [stride_cm, 1], [BLOCK_M, BLOCK_N], C_LAYOUT
    )

    a_bufs = gl.allocate_shared_memory(
        DTYPE, [NUM_BUFFERS, BLOCK_M, BLOCK_K], A_LAYOUT
    )
    b_bufs = gl.allocate_shared_memory(DTYPE, [NUM_BUFFERS] + B_SHAPE, B_LAYOUT)

    pid_m = gl.program_id(0)
    pid_n = gl.program_id(1)
    off_m = pid_m * BLOCK_M
    off_n = pid_n * BLOCK_N

    mma_layout: gl.constexpr = pick_wgmma_layout(DTYPE, BLOCK_M, BLOCK_N, NUM_WARPS)
    acc = warpgroup_mma_init(
        gl.zeros((BLOCK_M, BLOCK_N), dtype=gl.float32, layout=mma_layout)
    )

    bars = gl.allocate_shared_memory(
        gl.int64, [NUM_BUFFERS, 1], mbarrier.MBarrierLayout()
    )
    for i in gl.static_range(NUM_BUFFERS):
        mbarrier.init(bars.index(i), count=1)
    idx = 0
    phase = 0

    for k in range(0, K, BLOCK_K):
        a = a_bufs.index(idx)
        b = b_bufs.index(idx)
        bar = bars.index(idx)
        mbarrier.expect(bar, a_desc.block_type.nbytes + b_desc.block_type.nbytes)
        tma.async_copy_global_to_shared(a_desc, [off_m, k], bar, a)
        tma.async_copy_global_to_shared(
            b_desc, [off_n, k] if TRANS_B else [k, off_n], bar, b
        )
        mbarrier.wait(bar, phase=phase)

        if TRANS_B:
            b = b.permute((1, 0))
        acc = warpgroup_mma_wait(num_outstanding=0, deps=(acc,))
        acc = warpgroup_mma(a, b, acc, is_async=True)

        idx += 1
        if idx == NUM_BUFFERS:
            idx = 0
            phase ^= 1

    acc = warpgroup_mma_wait(num_outstanding=0, deps=(acc,))
    for i in gl.static_range(NUM_BUFFERS):
        mbarrier.invalidate(bars.index(i))

    c_smem = gl.allocate_shared_memory(DTYPE, [BLOCK_M, BLOCK_N], C_LAYOUT)
    c_smem.store(acc.to(DTYPE))
    fence_async_shared()
    tma.async_copy_shared_to_global(c_desc, [off_m, off_n], c_smem)
    tma.store_wait(pendings=0)

# config = {"BLOCK_K": 128, "BLOCK_M": 64, "BLOCK_N": 64, "arch": "sm_90", "dtype": "bf16", "num_buffers": 1, "num_warps": 8, "trans_b": 1}
# arch = sm_90


// ===== COMPILED SASS (sm_90a) =====

	.target	sm_90a

	.elftype	@"ET_EXEC"


//--------------------- .note.nv.tkinfo           --------------------------
	.section	.note.nv.tkinfo,"",@"SHT_NOTE"
	.sectionflags	@"SHF_NOTE_NV_TKINFO"
	.tkinfo
        /*0018*/ 	.word	0x00000002
        /*0030*/ 	.string	""
        /*0030*/ 	.string	"ptxas"
        /*0030*/ 	.string	"Cuda compilation tools, release 13.0, V13.0.88"
        /*0030*/ 	.string	"Build cuda_13.0.r13.0/compiler.36424714_0"
        /*0030*/ 	.string	"-v  -suppress-debug-info  -lineinfo  -arch sm_90a "



//--------------------- .note.nv.cuinfo           --------------------------
	.section	.note.nv.cuinfo,"",@"SHT_NOTE"
	.sectionflags	@"SHF_NOTE_NV_CUINFO"
        /*0018*/ 	.short	0x0002
        /*001a*/ 	.short	0x005a
        /*001c*/ 	.short	0x0082
	.zero		2


//--------------------- .nv.info                  --------------------------
	.section	.nv.info,"",@"SHT_CUDA_INFO"
	.align	4


	//----- nvinfo : EIATTR_REGCOUNT
	.align		4
        /*0000*/ 	.byte	0x04, 0x2f
        /*0002*/ 	.short	(.L_1 - .L_0)
	.align		4
.L_0:
        /*0004*/ 	.word	index@(gluon_wgmma)
        /*0008*/ 	.word	0x0000002a


	//----- nvinfo : EIATTR_FRAME_SIZE
	.align		4
.L_1:
        /*000c*/ 	.byte	0x04, 0x11
        /*000e*/ 	.short	(.L_3 - .L_2)
	.align		4
.L_2:
        /*0010*/ 	.word	index@(gluon_wgmma)
        /*0014*/ 	.word	0x00000000


	//----- nvinfo : EIATTR_MIN_STACK_SIZE
	.align		4
.L_3:
        /*0018*/ 	.byte	0x04, 0x12
        /*001a*/ 	.short	(.L_5 - .L_4)
	.align		4
.L_4:
        /*001c*/ 	.word	index@(gluon_wgmma)
        /*0020*/ 	.word	0x00000000
.L_5:


//--------------------- .nv.compat                --------------------------
	.section	.nv.compat,"",@"SHT_CUDA_COMPAT_INFO"
	.align	4
        /*0000*/ 	.byte	0x02, 0x09, 0x01, 0x00, 0x02, 0x02, 0x04, 0x00, 0x02, 0x05, 0x05, 0x00, 0x03, 0x07, 0x01, 0x01
        /*0010*/ 	.byte	0x02, 0x03, 0x03, 0x00, 0x02, 0x06, 0x01, 0x00, 0x04, 0x0b, 0x08, 0x00, 0x00, 0x00, 0x00, 0x00
        /*0020*/ 	.byte	0x00, 0x00, 0x00, 0x00


//--------------------- .nv.info.gluon_wgmma      --------------------------
	.section	.nv.info.gluon_wgmma,"",@"SHT_CUDA_INFO"
	.sectionflags	@""
	.align	4


	//----- nvinfo : EIATTR_CUDA_API_VERSION
	.align		4
        /*0000*/ 	.byte	0x04, 0x37
        /*0002*/ 	.short	(.L_7 - .L_6)
.L_6:
        /*0004*/ 	.word	0x00000082


	//----- nvinfo : EIATTR_KPARAM_INFO
	.align		4
.L_7:
        /*0008*/ 	.byte	0x04, 0x17
        /*000a*/ 	.short	(.L_9 - .L_8)
.L_8:
        /*000c*/ 	.word	0x00000000
        /*0010*/ 	.short	0x000a
        /*0012*/ 	.short	0x0048
        /*0014*/ 	.byte	0x00, 0xf4, 0x21, 0x00


	//----- nvinfo : EIATTR_KPARAM_INFO
	.align		4
.L_9:
        /*0018*/ 	.byte	0x04, 0x17
        /*001a*/ 	.short	(.L_11 - .L_10)
.L_10:
        /*001c*/ 	.word	0x00000000
        /*0020*/ 	.short	0x0009
        /*0022*/ 	.short	0x0040
        /*0024*/ 	.byte	0x00, 0xf4, 0x21, 0x00


	//----- nvinfo : EIATTR_KPARAM_INFO
	.align		4
.L_11:
        /*0028*/ 	.byte	0x04, 0x17
        /*002a*/ 	.short	(.L_13 - .L_12)
.L_12:
        /*002c*/ 	.word	0x00000000
        /*0030*/ 	.short	0x0008
        /*0032*/ 	.short	0x0038
        /*0034*/ 	.byte	0x00, 0xf0, 0x21, 0x00


	//----- nvinfo : EIATTR_KPARAM_INFO
	.align		4
.L_13:
        /*0038*/ 	.byte	0x04, 0x17
        /*003a*/ 	.short	(.L_15 - .L_14)
.L_14:
        /*003c*/ 	.word	0x00000000
        /*0040*/ 	.short	0x0007
        /*0042*/ 	.short	0x0030
        /*0044*/ 	.byte	0x00, 0xf0, 0x21, 0x00


	//----- nvinfo : EIATTR_KPARAM_INFO
	.align		4
.L_15:
        /*0048*/ 	.byte	0x04, 0x17
        /*004a*/ 	.short	(.L_17 - .L_16)
.L_16:
        /*004c*/ 	.word	0x00000000
        /*0050*/ 	.short	0x0006
        /*0052*/ 	.short	0x0028
        /*0054*/ 	.byte	0x00, 0xf0, 0x21, 0x00


	//----- nvinfo : EIATTR_KPARAM_INFO
	.align		4
.L_17:
        /*0058*/ 	.byte	0x04, 0x17
        /*005a*/ 	.short	(.L_19 - .L_18)
.L_18:
        /*005c*/ 	.word	0x00000000
        /*0060*/ 	.short	0x0005
        /*0062*/ 	.short	0x0020
        /*0064*/ 	.byte	0x00, 0xf0, 0x11, 0x00


	//----- nvinfo : EIATTR_KPARAM_INFO
	.align		4
.L_19:
        /*0068*/ 	.byte	0x04, 0x17
        /*006a*/ 	.short	(.L_21 - .L_20)
.L_20:
        /*006c*/ 	.word	0x00000000
        /*0070*/ 	.short	0x0004
        /*0072*/ 	.short	0x001c
        /*0074*/ 	.byte	0x00, 0xf0, 0x11, 0x00


	//----- nvinfo : EIATTR_KPARAM_INFO
	.align		4
.L_21:
        /*0078*/ 	.byte	0x04, 0x17
        /*007a*/ 	.short	(.L_23 - .L_22)
.L_22:
        /*007c*/ 	.word	0x00000000
        /*0080*/ 	.short	0x0003
        /*0082*/ 	.short	0x0018
        /*0084*/ 	.byte	0x00, 0xf0, 0x11, 0x00


	//----- nvinfo : EIATTR_KPARAM_INFO
	.align		4
.L_23:
        /*0088*/ 	.byte	0x04, 0x17
        /*008a*/ 	.short	(.L_25 - .L_24)
.L_24:
        /*008c*/ 	.word	0x00000000
        /*0090*/ 	.short	0x0002
        /*0092*/ 	.short	0x0010
        /*0094*/ 	.byte	0x00, 0xf4, 0x21, 0x00


	//----- nvinfo : EIATTR_KPARAM_INFO
	.align		4
.L_25:
        /*0098*/ 	.byte	0x04, 0x17
        /*009a*/ 	.short	(.L_27 - .L_26)
.L_26:
        /*009c*/ 	.word	0x00000000
        /*00a0*/ 	.short	0x0001
        /*00a2*/ 	.short	0x0008
        /*00a4*/ 	.byte	0x00, 0xf4, 0x21, 0x00


	//----- nvinfo : EIATTR_KPARAM_INFO
	.align		4
.L_27:
        /*00a8*/ 	.byte	0x04, 0x17
        /*00aa*/ 	.short	(.L_29 - .L_28)
.L_28:
        /*00ac*/ 	.word	0x00000000
        /*00b0*/ 	.short	0x0000
        /*00b2*/ 	.short	0x0000
        /*00b4*/ 	.byte	0x00, 0xf4, 0x21, 0x00


	//----- nvinfo : EIATTR_SPARSE_MMA_MASK
	.align		4
.L_29:
        /*00b8*/ 	.byte	0x03, 0x50
        /*00ba*/ 	.short	0x0000


	//----- nvinfo : EIATTR_MAXREG_COUNT
	.align		4
        /*00bc*/ 	.byte	0x03, 0x1b
        /*00be*/ 	.short	0x00ff


	//----- nvinfo : EIATTR_NUM_BARRIERS
	.align		4
        /*00c0*/ 	.byte	0x02, 0x4c
        /*00c2*/ 	.byte	0x01
	.zero		1


	//----- nvinfo : EIATTR_MERCURY_ISA_VERSION
	.align		4
        /*00c4*/ 	.byte	0x03, 0x5f
        /*00c6*/ 	.short	0x0101


	//----- nvinfo : EIATTR_INT_WARP_WIDE_INSTR_OFFSETS
	.align		4
        /*00c8*/ 	.byte	0x04, 0x31
        /*00ca*/ 	.short	(.L_31 - .L_30)


	//   ....[0]....
.L_30:
        /*00cc*/ 	.word	0x000012f0


	//   ....[1]....
        /*00d0*/ 	.word	0x00001380


	//   ....[2]....
        /*00d4*/ 	.word	0x00001620


	//   ....[3]....
        /*00d8*/ 	.word	0x00001630


	//   ....[4]....
        /*00dc*/ 	.word	0x000016c0


	//   ....[5]....
        /*00e0*/ 	.word	0x000016d0


	//   ....[6]....
        /*00e4*/ 	.word	0x00001b20


	//   ....[7]....
        /*00e8*/ 	.word	0x00001b30


	//----- nvinfo : EIATTR_COOP_GROUP_MASK_REGIDS
	.align		4
.L_31:
        /*00ec*/ 	.byte	0x04, 0x29
        /*00ee*/ 	.short	(.L_33 - .L_32)


	//   ....[0]....
.L_32:
        /*00f0*/ 	.word	0xffffffff


	//   ....[1]....
        /*00f4*/ 	.word	0xffffffff


	//   ....[2]....
        /*00f8*/ 	.word	0xffffffff


	//----- nvinfo : EIATTR_COOP_GROUP_INSTR_OFFSETS
	.align		4
.L_33:
        /*00fc*/ 	.byte	0x04, 0x28
        /*00fe*/ 	.short	(.L_35 - .L_34)


	//   ....[0]....
.L_34:
        /*0100*/ 	.word	0x00000150


	//   ....[1]....
        /*0104*/ 	.word	0x00000700


	//   ....[2]....
        /*0108*/ 	.word	0x00000cf0


	//----- nvinfo : EIATTR_MBARRIER_INSTR_OFFSETS
	.align		4
.L_35:
        /*010c*/ 	.byte	0x04, 0x39
        /*010e*/ 	.short	(.L_37 - .L_36)


	//   ....[0]....
.L_36:
        /*0110*/ 	.word	0x000013c0
        /*0114*/ 	.word	0x000000ff
        /*0118*/ 	.word	0x00008000
        /*011c*/ 	.short	0x0100
        /*011e*/ 	.byte	0x08
	.zero		1


	//   ....[1]....
        /*0120*/ 	.word	0x00001790
        /*0124*/ 	.word	0x000000ff
        /*0128*/ 	.word	0x00008000
        /*012c*/ 	.short	0x010a
        /*012e*/ 	.byte	0x08
	.zero		1


	//   ....[2]....
        /*0130*/ 	.word	0x00001aa0
        /*0134*/ 	.word	0x000000ff
        /*0138*/ 	.word	0x00008000
        /*013c*/ 	.short	0x0108
        /*013e*/ 	.byte	0x08
	.zero		1


	//   ....[3]....
        /*0140*/ 	.word	0x00001bc0
        /*0144*/ 	.word	0x000000ff
        /*0148*/ 	.word	0x00008000
        /*014c*/ 	.short	0x010a
        /*014e*/ 	.byte	0x08
	.zero		1


	//----- nvinfo : EIATTR_NUM_MBARRIERS
	.align		4
.L_37:
        /*0150*/ 	.byte	0x03, 0x38
        /*0152*/ 	.short	0x0001


	//----- nvinfo : EIATTR_EXIT_INSTR_OFFSETS
	.align		4
        /*0154*/ 	.byte	0x04, 0x1c
        /*0156*/ 	.short	(.L_39 - .L_38)


	//   ....[0]....
.L_38:
        /*0158*/ 	.word	0x00001bb0


	//----- nvinfo : EIATTR_REQNTID
	.align		4
.L_39:
        /*015c*/ 	.byte	0x04, 0x10
        /*015e*/ 	.short	(.L_41 - .L_40)
.L_40:
        /*0160*/ 	.word	0x00000100
        /*0164*/ 	.word	0x00000001
        /*0168*/ 	.word	0x00000001


	//----- nvinfo : EIATTR_CRS_STACK_SIZE
	.align		4
.L_41:
        /*016c*/ 	.byte	0x04, 0x1e
        /*016e*/ 	.short	(.L_43 - .L_42)
.L_42:
        /*0170*/ 	.word	0x00000000


	//----- nvinfo : EIATTR_CBANK_PARAM_SIZE
	.align		4
.L_43:
        /*0174*/ 	.byte	0x03, 0x19
        /*0176*/ 	.short	0x0050


	//----- nvinfo : EIATTR_PARAM_CBANK
	.align		4
        /*0178*/ 	.byte	0x04, 0x0a
        /*017a*/ 	.short	(.L_45 - .L_44)
	.align		4
.L_44:
        /*017c*/ 	.word	index@(.nv.constant0.gluon_wgmma)
        /*0180*/ 	.short	0x0210
        /*0182*/ 	.short	0x0050


	//----- nvinfo : EIATTR_SW_WAR
	.align		4
.L_45:
        /*0184*/ 	.byte	0x04, 0x36
        /*0186*/ 	.short	(.L_47 - .L_46)
.L_46:
        /*0188*/ 	.word	0x00000008
.L_47:


//--------------------- .nv.callgraph             --------------------------
	.section	.nv.callgraph,"",@"SHT_CUDA_CALLGRAPH"
	.align	4
	.sectionentsize	8
	.align		4
        /*0000*/ 	.word	0x00000000
	.align		4
        /*0004*/ 	.word	0xffffffff
	.align		4
        /*0008*/ 	.word	0x00000000
	.align		4
        /*000c*/ 	.word	0xfffffffe
	.align		4
        /*0010*/ 	.word	0x00000000
	.align		4
        /*0014*/ 	.word	0xfffffffd
	.align		4
        /*0018*/ 	.word	0x00000000
	.align		4
        /*001c*/ 	.word	0xfffffffc


//--------------------- .text.gluon_wgmma         --------------------------
	.section	.text.gluon_wgmma,"ax",@progbits
	.align	128
        .global         gluon_wgmma
        .type           gluon_wgmma,@function
        .size           gluon_wgmma,(.L_x_52 - gluon_wgmma)
        .other          gluon_wgmma,@"STO_CUDA_ENTRY STV_DEFAULT"
gluon_wgmma:
.text.gluon_wgmma:
[----:B------:R-:W-:Y:S01]  /*0000*/  LDC R1, c[0x0][0x28] ;  /* 0x00000a00ff017b82 */ /* 0x000fe20000000800 */
[----:B------:R-:W1:Y:S07]  /*0010*/  S2R R0, SR_TID.X ;  /* 0x0000000000007919 */ /* 0x000e6e0000002100 */
[----:B------:R-:W2:Y:S01]  /*0020*/  S2UR UR4, SR_CgaCtaId ;  /* 0x00000000000479c3 */ /* 0x000ea20000008800 */
[----:B------:R-:W-:Y:S01]  /*0030*/  UMOV UR8, 0x400 ;  /* 0x0000040000087882 */ /* 0x000fe20000000000 */
[----:B------:R-:W-:Y:S01]  /*0040*/  ULDC UR6, c[0x0][0xc] ;  /* 0x0000030000067ab9 */ /* 0x000fe20000000800 */
[----:B------:R-:W-:Y:S01]  /*0050*/  ULDC.64 UR54, c[0x0][0x250] ;  /* 0x0000940000367ab9 */ /* 0x000fe20000000a00 */
[----:B------:R-:W-:Y:S04]  /*0060*/  BSSY B0, `(.L_x_0) ;  /* 0x000001e000007945 */ /* 0x000fe80003800000 */
[----:B------:R-:W3:Y:S08]  /*0070*/  LDC R2, c[0x0][0x228] ;  /* 0x00008a00ff027b82 */ /* 0x000ef00000000800 */
[----:B------:R-:W4:Y:S08]  /*0080*/  LDC R8, c[0x0][0x230] ;  /* 0x00008c00ff087b82 */ /* 0x000f300000000800 */
[----:B------:R-:W-:Y:S01]  /*0090*/  S2UR UR11, SR_CTAID.Y ;  /* 0x00000000000b79c3 */ /* 0x000fe20000002600 */
[----:B--2---:R-:W-:-:S03]  /*00a0*/  ULEA UR8, UR4, UR8, 0x18 ;  /* 0x0000000804087291 */ /* 0x004fc6000f8ec03f */
[----:B------:R-:W-:Y:S01]  /*00b0*/  ULDC UR4, c[0x0][0x10] ;  /* 0x0000040000047ab9 */ /* 0x000fe20000000800 */
[----:B-1----:R-:W-:-:S03]  /*00c0*/  LOP3.LUT R6, R0, 0xff, RZ, 0xc0, !PT ;  /* 0x000000ff00067812 */ /* 0x002fc600078ec0ff */
[----:B------:R-:W1:Y:S01]  /*00d0*/  S2UR UR5, SR_CTAID.Z ;  /* 0x00000000000579c3 */ /* 0x000e620000002700 */
[----:B---3--:R-:W-:Y:S01]  /*00e0*/  VIADD R2, R2, 0xffffffff ;  /* 0xffffffff02027836 */ /* 0x008fe20000000000 */
[C---:B------:R-:W-:Y:S02]  /*00f0*/  ISETP.GE.U32.AND P0, PT, R6.reuse, 0x20, PT ;  /* 0x000000200600780c */ /* 0x040fe40003f06070 */
[C---:B------:R-:W-:Y:S02]  /*0100*/  ISETP.NE.U32.AND P2, PT, R6.reuse, RZ, PT ;  /* 0x000000ff0600720c */ /* 0x040fe40003f45070 */
[----:B------:R-:W-:Y:S02]  /*0110*/  LEA R9, R6, UR8, 0x2 ;  /* 0x0000000806097c11 */ /* 0x000fe4000f8e10ff */
[----:B------:R-:W2:Y:S01]  /*0120*/  S2UR UR56, SR_CTAID.X ;  /* 0x00000000003879c3 */ /* 0x000ea20000002500 */
[----:B----4-:R-:W-:-:S06]  /*0130*/  VIADD R14, R8, 0xffffffff ;  /* 0xffffffff080e7836 */ /* 0x010fcc0000000000 */
[----:B------:R3:W-:Y:S01]  /*0140*/  @!P0 STS [R9], RZ ;  /* 0x000000ff09008388 */ /* 0x0007e20000000800 */
[----:B------:R-:W-:-:S03]  /*0150*/  NOP ;  /* 0x0000000000007918 */ /* 0x000fc60000000000 */
[----:B------:R3:W-:Y:S01]  /*0160*/  @!P2 STS [UR8+0x24], R2 ;  /* 0x00002402ff00a988 */ /* 0x0007e20008000808 */
[----:B-1----:R-:W-:-:S03]  /*0170*/  UIMAD UR4, UR5, UR4, UR11 ;  /* 0x00000004050472a4 */ /* 0x002fc6000f8e020b */
[----:B------:R3:W-:Y:S01]  /*0180*/  @!P2 STS [UR8+0x20], R14 ;  /* 0x0000200eff00a988 */ /* 0x0007e20008000808 */
[----:B--2---:R-:W-:-:S04]  /*0190*/  UIMAD UR4, UR4, UR6, UR56 ;  /* 0x00000006040472a4 */ /* 0x004fc8000f8e0238 */
[----:B------:R-:W-:-:S04]  /*01a0*/  UIMAD UR4, UR4, 0x180, URZ ;  /* 0x00000180040478a4 */ /* 0x000fc8000f8e023f */
[----:B------:R-:W-:-:S04]  /*01b0*/  UIADD3 UR6, UP0, UR4, UR54, URZ ;  /* 0x0000003604067290 */ /* 0x000fc8000ff1e03f */
[----:B------:R-:W-:Y:S01]  /*01c0*/  ULEA.HI.X.SX32 UR7, UR4, UR55, 0x1, UP0 ;  /* 0x0000003704077291 */ /* 0x000fe200080f0e3f */
[----:B---3--:R-:W-:Y:S11]  /*01d0*/  @P2 BRA `(.L_x_1) ;  /* 0x0000000000182947 */ /* 0x008ff60003800000 */
[----:B------:R-:W1:Y:S01]  /*01e0*/  LDS R3, [UR8+0x8] ;  /* 0x00000808ff037984 */ /* 0x000e620008000800 */
[----:B------:R-:W2:Y:S01]  /*01f0*/  LDC.64 R10, c[0x0][0x210] ;  /* 0x00008400ff0a7b82 */ /* 0x000ea20000000a00 */
[----:B------:R-:W-:Y:S02]  /*0200*/  IMAD.MOV.U32 R4, RZ, RZ, 0x70 ;  /* 0x00000070ff047424 */ /* 0x000fe400078e00ff */
[----:B--2---:R2:W-:Y:S03]  /*0210*/  STS.64 [UR8], R10 ;  /* 0x0000000aff007988 */ /* 0x0045e60008000a08 */
[----:B-1----:R-:W-:-:S05]  /*0220*/  LOP3.LUT R3, R3, 0x10, R4, 0xd8, !PT ;  /* 0x0000001003037812 */ /* 0x002fca00078ed804 */
[----:B------:R2:W-:Y:S02]  /*0230*/  STS [UR8+0x8], R3 ;  /* 0x00000803ff007988 */ /* 0x0005e40008000808 */
.L_x_1:
[----:B------:R-:W-:Y:S05]  /*0240*/  BSYNC B0 ;  /* 0x0000000000007941 */ /* 0x000fea0003800000 */
.L_x_0:
[----:B------:R-:W-:Y:S04]  /*0250*/  BSSY B0, `(.L_x_2) ;  /* 0x000000a000007945 */ /* 0x000fe80003800000 */
[----:B------:R-:W-:Y:S05]  /*0260*/  @P2 BRA `(.L_x_3) ;  /* 0x0000000000202947 */ /* 0x000fea0003800000 */
[----:B--2---:R-:W1:Y:S01]  /*0270*/  LDS R3, [UR8+0x34] ;  /* 0x00003408ff037984 */ /* 0x004e620008000800 */
[----:B------:R-:W-:Y:S02]  /*0280*/  IMAD.MOV.U32 R4, RZ, RZ, 0x3f000000 ;  /* 0x3f000000ff047424 */ /* 0x000fe400078e00ff */
[----:B------:R-:W-:Y:S01]  /*0290*/  @!P2 IMAD.MOV.U32 R5, RZ, RZ, 0x3f ;  /* 0x0000003fff05a424 */ /* 0x000fe200078e00ff */
[----:B------:R-:W2:Y:S02]  /*02a0*/  @!P2 LDS R10, [UR8+0x38] ;  /* 0x00003808ff0aa984 */ /* 0x000ea40008000800 */
[----:B-1----:R-:W-:Y:S02]  /*02b0*/  LOP3.LUT R3, R3, 0xff000000, R4, 0xb8, !PT ;  /* 0xff00000003037812 */ /* 0x002fe400078eb804 */
[----:B--2---:R-:W-:-:S03]  /*02c0*/  @!P2 LOP3.LUT R4, R10, 0xff, R5, 0xb8, !PT ;  /* 0x000000ff0a04a812 */ /* 0x004fc600078eb805 */
[----:B------:R1:W-:Y:S04]  /*02d0*/  STS [UR8+0x34], R3 ;  /* 0x00003403ff007988 */ /* 0x0003e80008000808 */
[----:B------:R1:W-:Y:S02]  /*02e0*/  @!P2 STS [UR8+0x38], R4 ;  /* 0x00003804ff00a988 */ /* 0x0003e40008000808 */
.L_x_3:
[----:B------:R-:W-:Y:S05]  /*02f0*/  BSYNC B0 ;  /* 0x0000000000007941 */ /* 0x000fea0003800000 */
.L_x_2:
[----:B------:R-:W-:Y:S04]  /*0300*/  BSSY B0, `(.L_x_4) ;  /* 0x000000e000007945 */ /* 0x000fe80003800000 */
[----:B------:R-:W-:Y:S05]  /*0310*/  @P2 BRA `(.L_x_5) ;  /* 0x0000000000302947 */ /* 0x000fea0003800000 */
[----:B-1----:R-:W1:Y:S01]  /*0320*/  LDS R4, [UR8+0x34] ;  /* 0x00003408ff047984 */ /* 0x002e620008000800 */
[----:B------:R-:W3:Y:S03]  /*0330*/  LDC.64 R12, c[0x0][0x238] ;  /* 0x00008e00ff0c7b82 */ /* 0x000ee60000000a00 */
[----:B--2---:R-:W2:Y:S01]  /*0340*/  LDS R3, [UR8+0x1c] ;  /* 0x00001c08ff037984 */ /* 0x004ea20008000800 */
[C---:B---3--:R-:W-:Y:S01]  /*0350*/  SHF.L.U64.HI R10, R12.reuse, 0x1, R13 ;  /* 0x000000010c0a7819 */ /* 0x048fe2000001020d */
[----:B------:R-:W-:-:S03]  /*0360*/  IMAD.SHL.U32 R5, R12, 0x2, RZ ;  /* 0x000000020c057824 */ /* 0x000fc600078e00ff */
[--C-:B------:R-:W-:Y:S02]  /*0370*/  SHF.R.U32.HI R12, RZ, 0x4, R10.reuse ;  /* 0x00000004ff0c7819 */ /* 0x100fe4000001160a */
[----:B------:R-:W-:-:S05]  /*0380*/  SHF.R.U64 R5, R5, 0x4, R10 ;  /* 0x0000000405057819 */ /* 0x000fca000000120a */
[----:B------:R3:W-:Y:S01]  /*0390*/  STS [UR8+0xc], R5 ;  /* 0x00000c05ff007988 */ /* 0x0007e20008000808 */
[----:B-1----:R-:W-:Y:S02]  /*03a0*/  LOP3.LUT R4, R4, 0x7, RZ, 0xb8, !PT ;  /* 0x0000000704047812 */ /* 0x002fe400078eb8ff */
[----:B--2---:R-:W-:-:S03]  /*03b0*/  LOP3.LUT R3, R3, 0xf, R12, 0xb8, !PT ;  /* 0x0000000f03037812 */ /* 0x004fc600078eb80c */
[----:B------:R3:W-:Y:S04]  /*03c0*/  STS [UR8+0x34], R4 ;  /* 0x00003404ff007988 */ /* 0x0007e80008000808 */
[----:B------:R3:W-:Y:S02]  /*03d0*/  STS [UR8+0x1c], R3 ;  /* 0x00001c03ff007988 */ /* 0x0007e40008000808 */
.L_x_5:
[----:B------:R-:W-:Y:S05]  /*03e0*/  BSYNC B0 ;  /* 0x0000000000007941 */ /* 0x000fea0003800000 */
.L_x_4:
[----:B------:R-:W-:Y:S04]  /*03f0*/  BSSY B1, `(.L_x_6) ;  /* 0x000001b000017945 */ /* 0x000fe80003800000 */
[----:B------:R-:W-:Y:S01]  /*0400*/  BSSY B0, `(.L_x_7) ;  /* 0x0000016000007945 */ /* 0x000fe20003800000 */
[----:B------:R-:W-:-:S03]  /*0410*/  IMAD.MOV.U32 R7, RZ, RZ, RZ ;  /* 0x000000ffff077224 */ /* 0x000fc600078e00ff */
[----:B------:R-:W-:Y:S05]  /*0420*/  @P2 BRA `(.L_x_8) ;  /* 0x0000000000202947 */ /* 0x000fea0003800000 */
[----:B-123--:R-:W1:Y:S02]  /*0430*/  LDS R3, [UR8+0x34] ;  /* 0x00003408ff037984 */ /* 0x00ee640008000800 */
[----:B-1----:R-:W-:-:S05]  /*0440*/  LOP3.LUT R3, R3, 0x38, RZ, 0xb8, !PT ;  /* 0x0000003803037812 */ /* 0x002fca00078eb8ff */
[----:B------:R1:W-:Y:S01]  /*0450*/  STS [UR8+0x34], R3 ;  /* 0x00003403ff007988 */ /* 0x0003e20008000808 */
[----:B------:R-:W-:Y:S05]  /*0460*/  @P2 BRA `(.L_x_9) ;  /* 0x0000000000202947 */ /* 0x000fea0003800000 */
[----:B-1----:R-:W1:Y:S01]  /*0470*/  LDS R3, [UR8+0x8] ;  /* 0x00000808ff037984 */ /* 0x002e620008000800 */
[----:B------:R-:W-:-:S05]  /*0480*/  IMAD.MOV.U32 R4, RZ, RZ, 0x780 ;  /* 0x00000780ff047424 */ /* 0x000fca00078e00ff */
[----:B-1----:R-:W-:-:S05]  /*0490*/  LOP3.LUT R3, R3, 0x500, R4, 0xd8, !PT ;  /* 0x0000050003037812 */ /* 0x002fca00078ed804 */
[----:B------:R4:W-:Y:S02]  /*04a0*/  STS [UR8+0x8], R3 ;  /* 0x00000803ff007988 */ /* 0x0009e40008000808 */
.L_x_8:
[----:B------:R-:W-:Y:S05]  /*04b0*/  @P2 BRA `(.L_x_10) ;  /* 0x0000000000282947 */ /* 0x000fea0003800000 */
[----:B-1234-:R-:W1:Y:S02]  /*04c0*/  LDS R3, [UR8+0x8] ;  /* 0x00000808ff037984 */ /* 0x01ee640008000800 */
[----:B-1----:R-:W-:-:S05]  /*04d0*/  LOP3.LUT R3, R3, 0x1800, RZ, 0xb8, !PT ;  /* 0x0000180003037812 */ /* 0x002fca00078eb8ff */
[----:B------:R2:W-:Y:S02]  /*04e0*/  STS [UR8+0x8], R3 ;  /* 0x00000803ff007988 */ /* 0x0005e40008000808 */
.L_x_9:
[----:B------:R-:W-:Y:S05]  /*04f0*/  @P2 BREAK B0 ;  /* 0x0000000000002942 */ /* 0x000fea0003800000 */
[----:B------:R-:W-:Y:S05]  /*0500*/  @P2 BRA `(.L_x_11) ;  /* 0x0000000000242947 */ /* 0x000fea0003800000 */
[----:B------:R-:W3:Y:S01]  /*0510*/  LDS R4, [UR8+0x8] ;  /* 0x00000808ff047984 */ /* 0x000ee20008000800 */
[----:B-12---:R-:W-:-:S05]  /*0520*/  IMAD.MOV.U32 R3, RZ, RZ, 0x6000 ;  /* 0x00006000ff037424 */ /* 0x006fca00078e00ff */
[----:B---3--:R-:W-:-:S04]  /*0530*/  LOP3.LUT R3, R4, 0x6000, R3, 0xd8, !PT ;  /* 0x0000600004037812 */ /* 0x008fc800078ed803 */
[----:B------:R-:W-:-:S05]  /*0540*/  LOP3.LUT R3, R3, 0x400000, RZ, 0xb8, !PT ;  /* 0x0040000003037812 */ /* 0x000fca00078eb8ff */
[----:B------:R5:W-:Y:S02]  /*0550*/  STS [UR8+0x8], R3 ;  /* 0x00000803ff007988 */ /* 0x000be40008000808 */
.L_x_10:
[----:B------:R-:W-:Y:S05]  /*0560*/  BSYNC B0 ;  /* 0x0000000000007941 */ /* 0x000fea0003800000 */
.L_x_7:
[----:B-12345:R-:W1:Y:S02]  /*0570*/  @!P2 LDS R3, [UR8+0x8] ;  /* 0x00000808ff03a984 */ /* 0x03ee640008000800 */
[----:B-1----:R-:W-:-:S05]  /*0580*/  @!P2 LOP3.LUT R3, R3, 0x8000, RZ, 0xb8, !PT ;  /* 0x000080000303a812 */ /* 0x002fca00078eb8ff */
[----:B------:R3:W-:Y:S02]  /*0590*/  @!P2 STS [UR8+0x8], R3 ;  /* 0x00000803ff00a988 */ /* 0x0007e40008000808 */
.L_x_11:
[----:B------:R-:W-:Y:S05]  /*05a0*/  BSYNC B1 ;  /* 0x0000000000017941 */ /* 0x000fea0003800000 */
.L_x_6:
[----:B------:R-:W-:Y:S05]  /*05b0*/  WARPSYNC.ALL ;  /* 0x0000000000007948 */ /* 0x000fea0003800000 */
[----:B------:R-:W-:Y:S05]  /*05c0*/  @P0 BRA `(.L_x_12) ;  /* 0x0000000000280947 */ /* 0x000fea0003800000 */
[----:B-123--:R-:W1:Y:S01]  /*05d0*/  S2R R3, SR_LANEID ;  /* 0x0000000000037919 */ /* 0x00ee620000000000 */
[----:B------:R-:W-:Y:S05]  /*05e0*/  WARPSYNC.ALL ;  /* 0x0000000000007948 */ /* 0x000fea0003800000 */
[----:B-1----:R-:W-:-:S05]  /*05f0*/  IMAD.SHL.U32 R3, R3, 0x4, RZ ;  /* 0x0000000403037824 */ /* 0x002fca00078e00ff */
[----:B------:R-:W1:Y:S01]  /*0600*/  LDS R11, [R3+UR8] ;  /* 0x00000008030b7984 */ /* 0x000e620008000800 */
[----:B------:R-:W-:-:S05]  /*0610*/  IADD3 R4, P1, R3, UR6, RZ ;  /* 0x0000000603047c10 */ /* 0x000fca000ff3e0ff */
[----:B------:R-:W-:-:S05]  /*0620*/  IMAD.X R5, RZ, RZ, UR7, P1 ;  /* 0x00000007ff057e24 */ /* 0x000fca00088e06ff */
[----:B-1----:R4:W5:Y:S01]  /*0630*/  ATOMG.E.EXCH.STRONG.GPU PT, RZ, [R4], R11 ;  /* 0x0000000b04ff73a8 */ /* 0x00296200041ee100 */
[----:B------:R-:W-:-:S04]  /*0640*/  DEPBAR {5,4,3,2,1,0} ;  /* 0x0000003f0000791a */ /* 0x000fc80000000000 */
[----:B------:R4:W-:Y:S01]  /*0650*/  UTMACCTL.IV [UR6] ;  /* 0x00000000060079b9 */ /* 0x0009e20008000000 */
[----:B------:R-:W-:Y:S01]  /*0660*/  NOP ;  /* 0x0000000000007918 */ /* 0x000fe20000000000 */
.L_x_12:
[----:B------:R-:W-:Y:S05]  /*0670*/  @P0 BRA `(.L_x_13) ;  /* 0x00000000000c0947 */ /* 0x000fea0003800000 */
[----:B------:R0:W-:Y:S01]  /*0680*/  UTMACMDFLUSH ;  /* 0x00000000000079b7 */ /* 0x0001e20000000000 */
[----:B------:R-:W-:Y:S05]  /*0690*/  @P0 BRA `(.L_x_13) ;  /* 0x0000000000040947 */ /* 0x000fea0003800000 */
[----:B------:R-:W-:-:S04]  /*06a0*/  DEPBAR.LE SB0, 0x0 ;  /* 0x000080000000791a */ /* 0x000fc80000000000 */
.L_x_13:
[----:B------:R-:W-:Y:S05]  /*06b0*/  WARPSYNC.ALL ;  /* 0x0000000000007948 */ /* 0x000fea0003800000 */
[----:B-----5:R-:W-:Y:S06]  /*06c0*/  BAR.SYNC.DEFER_BLOCKING 0x0 ;  /* 0x0000000000007b1d */ /* 0x020fec0000010000 */
[----:B------:R-:W-:Y:S02]  /*06d0*/  BSSY B1, `(.L_x_14) ;  /* 0x000000b000017945 */ /* 0x000fe40003800000 */
[----:B------:R-:W-:Y:S06]  /*06e0*/  BAR.SYNC.DEFER_BLOCKING 0x0 ;  /* 0x0000000000007b1d */ /* 0x000fec0000010000 */
[----:B------:R5:W-:Y:S01]  /*06f0*/  @!P0 STS [R9], RZ ;  /* 0x000000ff09008388 */ /* 0x000be20000000800 */
[----:B------:R-:W-:Y:S01]  /*0700*/  NOP ;  /* 0x0000000000007918 */ /* 0x000fe20000000000 */
[----:B------:R-:W-:Y:S05]  /*0710*/  @P2 BRA `(.L_x_15) ;  /* 0x0000000000182947 */ /* 0x000fea0003800000 */
[----:B-123--:R-:W1:Y:S01]  /*0720*/  LDS R3, [UR8+0x8] ;  /* 0x00000808ff037984 */ /* 0x00ee620008000800 */
[----:B----4-:R-:W2:Y:S01]  /*0730*/  LDC.64 R10, c[0x0][0x218] ;  /* 0x00008600ff0a7b82 */ /* 0x010ea20000000a00 */
[----:B------:R-:W-:Y:S02]  /*0740*/  IMAD.MOV.U32 R4, RZ, RZ, 0x70 ;  /* 0x00000070ff047424 */ /* 0x000fe400078e00ff */
[----:B--2---:R2:W-:Y:S03]  /*0750*/  STS.64 [UR8], R10 ;  /* 0x0000000aff007988 */ /* 0x0045e60008000a08 */
[----:B-1----:R-:W-:-:S05]  /*0760*/  LOP3.LUT R3, R3, 0x10, R4, 0xd8, !PT ;  /* 0x0000001003037812 */ /* 0x002fca00078ed804 */
[----:B------:R2:W-:Y:S02]  /*0770*/  STS [UR8+0x8], R3 ;  /* 0x00000803ff007988 */ /* 0x0005e40008000808 */
.L_x_15:
[----:B----4-:R-:W-:Y:S05]  /*0780*/  BSYNC B1 ;  /* 0x0000000000017941 */ /* 0x010fea0003800000 */
.L_x_14:
[----:B------:R-:W-:Y:S04]  /*0790*/  BSSY B2, `(.L_x_16) ;  /* 0x000000f000027945 */ /* 0x000fe80003800000 */
[----:B------:R-:W-:Y:S04]  /*07a0*/  BSSY B1, `(.L_x_17) ;  /* 0x000000c000017945 */ /* 0x000fe80003800000 */
[----:B------:R-:W-:Y:S05]  /*07b0*/  @P2 BRA `(.L_x_18) ;  /* 0x0000000000282947 */ /* 0x000fea0003800000 */
[----:B-123--:R-:W1:Y:S01]  /*07c0*/  LDS R3, [UR8+0x34] ;  /* 0x00003408ff037984 */ /* 0x00ee620008000800 */
[----:B------:R-:W-:Y:S01]  /*07d0*/  IMAD.MOV.U32 R4, RZ, RZ, 0x3f000000 ;  /* 0x3f000000ff047424 */ /* 0x000fe200078e00ff */
[----:B------:R-:W-:Y:S05]  /*07e0*/  @P2 BREAK B1 ;  /* 0x0000000000012942 */ /* 0x000fea0003800000 */
[----:B-1----:R-:W-:-:S05]  /*07f0*/  LOP3.LUT R3, R3, 0xff000000, R4, 0xb8, !PT ;  /* 0xff00000003037812 */ /* 0x002fca00078eb804 */
[----:B------:R1:W-:Y:S01]  /*0800*/  STS [UR8+0x34], R3 ;  /* 0x00003403ff007988 */ /* 0x0003e20008000808 */
[----:B------:R-:W-:Y:S05]  /*0810*/  @P2 BRA `(.L_x_19) ;  /* 0x0000000000182947 */ /* 0x000fea0003800000 */
[----:B-1----:R-:W1:Y:S01]  /*0820*/  LDS R3, [UR8+0x38] ;  /* 0x00003808ff037984 */ /* 0x002e620008000800 */
[----:B------:R-:W-:-:S05]  /*0830*/  IMAD.MOV.U32 R4, RZ, RZ, 0x3f ;  /* 0x0000003fff047424 */ /* 0x000fca00078e00ff */
[----:B-1----:R-:W-:-:S05]  /*0840*/  LOP3.LUT R3, R3, 0xff, R4, 0xb8, !PT ;  /* 0x000000ff03037812 */ /* 0x002fca00078eb804 */
[----:B------:R4:W-:Y:S02]  /*0850*/  STS [UR8+0x38], R3 ;  /* 0x00003803ff007988 */ /* 0x0009e40008000808 */
.L_x_18:
[----:B------:R-:W-:Y:S05]  /*0860*/  BSYNC B1 ;  /* 0x0000000000017941 */ /* 0x000fea0003800000 */
.L_x_17:
[----:B------:R1:W-:Y:S02]  /*0870*/  @!P2 STS [UR8+0x20], R14 ;  /* 0x0000200eff00a988 */ /* 0x0003e40008000808 */
.L_x_19:
[----:B------:R-:W-:Y:S05]  /*0880*/  BSYNC B2 ;  /* 0x0000000000027941 */ /* 0x000fea0003800000 */
.L_x_16:
[----:B------:R-:W-:Y:S05]  /*0890*/  WARPSYNC.ALL ;  /* 0x0000000000007948 */ /* 0x000fea0003800000 */
[----:B-1234-:R-:W1:Y:S01]  /*08a0*/  LDC R3, c[0x0][0x22c] ;  /* 0x00008b00ff037b82 */ /* 0x01ee620000000800 */
[----:B------:R-:W-:Y:S01]  /*08b0*/  BSSY B2, `(.L_x_20) ;  /* 0x0000010000027945 */ /* 0x000fe20003800000 */
[----:B-1----:R-:W-:-:S05]  /*08c0*/  VIADD R3, R3, 0xffffffff ;  /* 0xffffffff03037836 */ /* 0x002fca0000000000 */
[----:B------:R1:W-:Y:S01]  /*08d0*/  @!P2 STS [UR8+0x24], R3 ;  /* 0x00002403ff00a988 */ /* 0x0003e20008000808 */
[----:B------:R-:W-:Y:S05]  /*08e0*/  @P2 BRA `(.L_x_21) ;  /* 0x0000000000302947 */ /* 0x000fea0003800000 */
[----:B------:R-:W2:Y:S01]  /*08f0*/  LDS R5, [UR8+0x34] ;  /* 0x00003408ff057984 */ /* 0x000ea20008000800 */
[----:B------:R-:W3:Y:S03]  /*0900*/  LDC.64 R10, c[0x0][0x240] ;  /* 0x00009000ff0a7b82 */ /* 0x000ee60000000a00 */
[----:B------:R-:W4:Y:S01]  /*0910*/  LDS R4, [UR8+0x1c] ;  /* 0x00001c08ff047984 */ /* 0x000f220008000800 */
[C---:B---3--:R-:W-:Y:S01]  /*0920*/  SHF.L.U64.HI R11, R10.reuse, 0x1, R11 ;  /* 0x000000010a0b7819 */ /* 0x048fe2000001020b */
[----:B------:R-:W-:-:S03]  /*0930*/  IMAD.SHL.U32 R10, R10, 0x2, RZ ;  /* 0x000000020a0a7824 */ /* 0x000fc600078e00ff */
[--C-:B------:R-:W-:Y:S02]  /*0940*/  SHF.R.U32.HI R13, RZ, 0x4, R11.reuse ;  /* 0x00000004ff0d7819 */ /* 0x100fe4000001160b */
[----:B------:R-:W-:-:S05]  /*0950*/  SHF.R.U64 R10, R10, 0x4, R11 ;  /* 0x000000040a0a7819 */ /* 0x000fca000000120b */
[----:B------:R3:W-:Y:S01]  /*0960*/  STS [UR8+0xc], R10 ;  /* 0x00000c0aff007988 */ /* 0x0007e20008000808 */
[----:B--2---:R-:W-:Y:S02]  /*0970*/  LOP3.LUT R5, R5, 0x7, RZ, 0xb8, !PT ;  /* 0x0000000705057812 */ /* 0x004fe400078eb8ff */
[----:B----4-:R-:W-:-:S03]  /*0980*/  LOP3.LUT R4, R4, 0xf, R13, 0xb8, !PT ;  /* 0x0000000f04047812 */ /* 0x010fc600078eb80d */
[----:B------:R3:W-:Y:S04]  /*0990*/  STS [UR8+0x34], R5 ;  /* 0x00003405ff007988 */ /* 0x0007e80008000808 */
[----:B------:R3:W-:Y:S02]  /*09a0*/  STS [UR8+0x1c], R4 ;  /* 0x00001c04ff007988 */ /* 0x0007e40008000808 */
.L_x_21:
[----:B------:R-:W-:Y:S05]  /*09b0*/  BSYNC B2 ;  /* 0x0000000000027941 */ /* 0x000fea0003800000 */
.L_x_20:
[----:B------:R-:W-:Y:S04]  /*09c0*/  BSSY B3, `(.L_x_22) ;  /* 0x000001a000037945 */ /* 0x000fe80003800000 */
[----:B------:R-:W-:Y:S04]  /*09d0*/  BSSY B2, `(.L_x_23) ;  /* 0x0000015000027945 */ /* 0x000fe80003800000 */
[----:B------:R-:W-:Y:S05]  /*09e0*/  @P2 BRA `(.L_x_24) ;  /* 0x0000000000202947 */ /* 0x000fea0003800000 */
[----:B---3--:R-:W2:Y:S02]  /*09f0*/  LDS R4, [UR8+0x34] ;  /* 0x00003408ff047984 */ /* 0x008ea40008000800 */
[----:B--2---:R-:W-:-:S05]  /*0a00*/  LOP3.LUT R4, R4, 0x38, RZ, 0xb8, !PT ;  /* 0x0000003804047812 */ /* 0x004fca00078eb8ff */
[----:B------:R2:W-:Y:S01]  /*0a10*/  STS [UR8+0x34], R4 ;  /* 0x00003404ff007988 */ /* 0x0005e20008000808 */
[----:B------:R-:W-:Y:S05]  /*0a20*/  @P2 BRA `(.L_x_25) ;  /* 0x0000000000202947 */ /* 0x000fea0003800000 */
[----:B--2---:R-:W2:Y:S01]  /*0a30*/  LDS R4, [UR8+0x8] ;  /* 0x00000808ff047984 */ /* 0x004ea20008000800 */
[----:B------:R-:W-:-:S05]  /*0a40*/  IMAD.MOV.U32 R5, RZ, RZ, 0x780 ;  /* 0x00000780ff057424 */ /* 0x000fca00078e00ff */
[----:B--2---:R-:W-:-:S05]  /*0a50*/  LOP3.LUT R4, R4, 0x500, R5, 0xd8, !PT ;  /* 0x0000050004047812 */ /* 0x004fca00078ed805 */
[----:B------:R2:W-:Y:S02]  /*0a60*/  STS [UR8+0x8], R4 ;  /* 0x00000804ff007988 */ /* 0x0005e40008000808 */
.L_x_24:
[----:B------:R-:W-:Y:S05]  /*0a70*/  @P2 BRA `(.L_x_26) ;  /* 0x0000000000282947 */ /* 0x000fea0003800000 */
[----:B--23--:R-:W2:Y:S02]  /*0a80*/  LDS R4, [UR8+0x8] ;  /* 0x00000808ff047984 */ /* 0x00cea40008000800 */
[----:B--2---:R-:W-:-:S05]  /*0a90*/  LOP3.LUT R4, R4, 0x1800, RZ, 0xb8, !PT ;  /* 0x0000180004047812 */ /* 0x004fca00078eb8ff */
[----:B------:R3:W-:Y:S02]  /*0aa0*/  STS [UR8+0x8], R4 ;  /* 0x00000804ff007988 */ /* 0x0007e40008000808 */
.L_x_25:
[----:B------:R-:W-:Y:S05]  /*0ab0*/  @P2 BREAK B2 ;  /* 0x0000000000022942 */ /* 0x000fea0003800000 */
[----:B------:R-:W-:Y:S05]  /*0ac0*/  @P2 BRA `(.L_x_27) ;  /* 0x0000000000242947 */ /* 0x000fea0003800000 */
[----:B--23--:R-:W2:Y:S01]  /*0ad0*/  LDS R4, [UR8+0x8] ;  /* 0x00000808ff047984 */ /* 0x00cea20008000800 */
[----:B------:R-:W-:-:S05]  /*0ae0*/  IMAD.MOV.U32 R5, RZ, RZ, 0x6000 ;  /* 0x00006000ff057424 */ /* 0x000fca00078e00ff */
[----:B--2---:R-:W-:-:S04]  /*0af0*/  LOP3.LUT R4, R4, 0x6000, R5, 0xd8, !PT ;  /* 0x0000600004047812 */ /* 0x004fc800078ed805 */
[----:B------:R-:W-:-:S05]  /*0b00*/  LOP3.LUT R4, R4, 0x400000, RZ, 0xb8, !PT ;  /* 0x0040000004047812 */ /* 0x000fca00078eb8ff */
[----:B------:R4:W-:Y:S02]  /*0b10*/  STS [UR8+0x8], R4 ;  /* 0x00000804ff007988 */ /* 0x0009e40008000808 */
.L_x_26:
[----:B------:R-:W-:Y:S05]  /*0b20*/  BSYNC B2 ;  /* 0x0000000000027941 */ /* 0x000fea0003800000 */
.L_x_23:
[----:B--234-:R-:W2:Y:S02]  /*0b30*/  @!P2 LDS R4, [UR8+0x8] ;  /* 0x00000808ff04a984 */ /* 0x01cea40008000800 */
[----:B--2---:R-:W-:-:S05]  /*0b40*/  @!P2 LOP3.LUT R4, R4, 0x8000, RZ, 0xb8, !PT ;  /* 0x000080000404a812 */ /* 0x004fca00078eb8ff */
[----:B------:R4:W-:Y:S02]  /*0b50*/  @!P2 STS [UR8+0x8], R4 ;  /* 0x00000804ff00a988 */ /* 0x0009e40008000808 */
.L_x_27:
[----:B------:R-:W-:Y:S05]  /*0b60*/  BSYNC B3 ;  /* 0x0000000000037941 */ /* 0x000fea0003800000 */
.L_x_22:
[----:B------:R-:W-:Y:S05]  /*0b70*/  WARPSYNC.ALL ;  /* 0x0000000000007948 */ /* 0x000fea0003800000 */
[----:B------:R-:W-:-:S04]  /*0b80*/  UIADD3 UR53, UR4, 0x80, URZ ;  /* 0x0000008004357890 */ /* 0x000fc8000fffe03f */
[----:B------:R-:W-:-:S04]  /*0b90*/  UIADD3 UR52, UP0, UR53, UR54, URZ ;  /* 0x0000003635347290 */ /* 0x000fc8000ff1e03f */
[----:B------:R-:W-:Y:S01]  /*0ba0*/  ULEA.HI.X.SX32 UR53, UR53, UR55, 0x1, UP0 ;  /* 0x0000003735357291 */ /* 0x000fe200080f0e3f */
[----:B------:R-:W-:Y:S11]  /*0bb0*/  @P0 BRA `(.L_x_28) ;  /* 0x0000000000280947 */ /* 0x000ff60003800000 */
[----:B--234-:R-:W2:Y:S01]  /*0bc0*/  S2R R4, SR_LANEID ;  /* 0x0000000000047919 */ /* 0x01cea20000000000 */
[----:B------:R-:W-:Y:S05]  /*0bd0*/  WARPSYNC.ALL ;  /* 0x0000000000007948 */ /* 0x000fea0003800000 */
[----:B--2---:R-:W-:-:S05]  /*0be0*/  IMAD.SHL.U32 R10, R4, 0x4, RZ ;  /* 0x00000004040a7824 */ /* 0x004fca00078e00ff */
[----:B------:R-:W2:Y:S01]  /*0bf0*/  LDS R11, [R10+UR8] ;  /* 0x000000080a0b7984 */ /* 0x000ea20008000800 */
[----:B------:R-:W-:-:S05]  /*0c00*/  IADD3 R4, P1, R10, UR52, RZ ;  /* 0x000000340a047c10 */ /* 0x000fca000ff3e0ff */
[----:B------:R-:W-:-:S05]  /*0c10*/  IMAD.X R5, RZ, RZ, UR53, P1 ;  /* 0x00000035ff057e24 */ /* 0x000fca00088e06ff */
[----:B--2---:R2:W3:Y:S01]  /*0c20*/  ATOMG.E.EXCH.STRONG.GPU PT, RZ, [R4], R11 ;  /* 0x0000000b04ff73a8 */ /* 0x0044e200041ee100 */
[----:B------:R-:W-:-:S04]  /*0c30*/  DEPBAR {5,4,3,2,1,0} ;  /* 0x0000003f0000791a */ /* 0x000fc80000000000 */
[----:B------:R2:W-:Y:S01]  /*0c40*/  UTMACCTL.IV [UR52] ;  /* 0x00000000340079b9 */ /* 0x0005e20008000000 */
[----:B------:R-:W-:Y:S01]  /*0c50*/  NOP ;  /* 0x0000000000007918 */ /* 0x000fe20000000000 */
.L_x_28:
[----:B------:R-:W-:Y:S05]  /*0c60*/  @P0 BRA `(.L_x_29) ;  /* 0x00000000000c0947 */ /* 0x000fea0003800000 */
[----:B------:R0:W-:Y:S01]  /*0c70*/  UTMACMDFLUSH ;  /* 0x00000000000079b7 */ /* 0x0001e20000000000 */
[----:B------:R-:W-:Y:S05]  /*0c80*/  @P0 BRA `(.L_x_29) ;  /* 0x0000000000040947 */ /* 0x000fea0003800000 */
[----:B------:R-:W-:-:S04]  /*0c90*/  DEPBAR.LE SB0, 0x0 ;  /* 0x000080000000791a */ /* 0x000fc80000000000 */
.L_x_29:
[----:B------:R-:W-:Y:S05]  /*0ca0*/  WARPSYNC.ALL ;  /* 0x0000000000007948 */ /* 0x000fea0003800000 */
[----:B---3--:R-:W-:Y:S06]  /*0cb0*/  BAR.SYNC.DEFER_BLOCKING 0x0 ;  /* 0x0000000000007b1d */ /* 0x008fec0000010000 */
[----:B------:R-:W-:Y:S02]  /*0cc0*/  BSSY B3, `(.L_x_30) ;  /* 0x000000b000037945 */ /* 0x000fe40003800000 */
[----:B------:R-:W-:Y:S06]  /*0cd0*/  BAR.SYNC.DEFER_BLOCKING 0x0 ;  /* 0x0000000000007b1d */ /* 0x000fec0000010000 */
[----:B------:R3:W-:Y:S01]  /*0ce0*/  @!P0 STS [R9], RZ ;  /* 0x000000ff09008388 */ /* 0x0007e20000000800 */
[----:B------:R-:W-:Y:S01]  /*0cf0*/  NOP ;  /* 0x0000000000007918 */ /* 0x000fe20000000000 */
[----:B------:R-:W-:Y:S05]  /*0d00*/  @P2 BRA `(.L_x_31) ;  /* 0x0000000000182947 */ /* 0x000fea0003800000 */
[----:B--2-4-:R-:W2:Y:S01]  /*0d10*/  LDS R4, [UR8+0x8] ;  /* 0x00000808ff047984 */ /* 0x014ea20008000800 */
[----:B------:R-:W4:Y:S01]  /*0d20*/  LDC.64 R10, c[0x0][0x220] ;  /* 0x00008800ff0a7b82 */ /* 0x000f220000000a00 */
[----:B------:R-:W-:Y:S02]  /*0d30*/  IMAD.MOV.U32 R5, RZ, RZ, 0x70 ;  /* 0x00000070ff057424 */ /* 0x000fe400078e00ff */
[----:B----4-:R4:W-:Y:S03]  /*0d40*/  STS.64 [UR8], R10 ;  /* 0x0000000aff007988 */ /* 0x0109e60008000a08 */
[----:B--2---:R-:W-:-:S05]  /*0d50*/  LOP3.LUT R4, R4, 0x10, R5, 0xd8, !PT ;  /* 0x0000001004047812 */ /* 0x004fca00078ed805 */
[----:B------:R4:W-:Y:S02]  /*0d60*/  STS [UR8+0x8], R4 ;  /* 0x00000804ff007988 */ /* 0x0009e40008000808 */
.L_x_31:
[----:B--2---:R-:W-:Y:S05]  /*0d70*/  BSYNC B3 ;  /* 0x0000000000037941 */ /* 0x004fea0003800000 */
.L_x_30:
[----:B------:R-:W-:Y:S04]  /*0d80*/  BSSY B4, `(.L_x_32) ;  /* 0x0000011000047945 */ /* 0x000fe80003800000 */
[----:B------:R-:W-:Y:S04]  /*0d90*/  BSSY B3, `(.L_x_33) ;  /* 0x000000e000037945 */ /* 0x000fe80003800000 */
[----:B------:R-:W-:Y:S05]  /*0da0*/  @P2 BRA `(.L_x_34) ;  /* 0x0000000000242947 */ /* 0x000fea0003800000 */
[----:B----4-:R-:W2:Y:S01]  /*0db0*/  LDS R4, [UR8+0x34] ;  /* 0x00003408ff047984 */ /* 0x010ea20008000800 */
[----:B------:R-:W-:-:S05]  /*0dc0*/  IMAD.MOV.U32 R5, RZ, RZ, 0x3f000000 ;  /* 0x3f000000ff057424 */ /* 0x000fca00078e00ff */
[----:B--2---:R-:W-:-:S05]  /*0dd0*/  LOP3.LUT R4, R4, 0xff000000, R5, 0xb8, !PT ;  /* 0xff00000004047812 */ /* 0x004fca00078eb805 */
[----:B------:R2:W-:Y:S01]  /*0de0*/  STS [UR8+0x34], R4 ;  /* 0x00003404ff007988 */ /* 0x0005e20008000808 */
[----:B------:R-:W-:Y:S05]  /*0df0*/  @P2 BRA `(.L_x_35) ;  /* 0x00000000001c2947 */ /* 0x000fea0003800000 */
[----:B--2---:R-:W2:Y:S01]  /*0e00*/  LDS R4, [UR8+0x38] ;  /* 0x00003808ff047984 */ /* 0x004ea20008000800 */
[----:B------:R-:W-:-:S05]  /*0e10*/  IMAD.MOV.U32 R5, RZ, RZ, 0x3f ;  /* 0x0000003fff057424 */ /* 0x000fca00078e00ff */
[----:B--2---:R-:W-:-:S05]  /*0e20*/  LOP3.LUT R4, R4, 0xff, R5, 0xb8, !PT ;  /* 0x000000ff04047812 */ /* 0x004fca00078eb805 */
[----:B------:R2:W-:Y:S02]  /*0e30*/  STS [UR8+0x38], R4 ;  /* 0x00003804ff007988 */ /* 0x0005e40008000808 */
.L_x_34:
[----:B------:R-:W-:Y:S05]  /*0e40*/  @P2 BREAK B3 ;  /* 0x0000000000032942 */ /* 0x000fea0003800000 */
[----:B------:R-:W-:Y:S05]  /*0e50*/  @P2 BRA `(.L_x_36) ;  /* 0x00000000000c2947 */ /* 0x000fea0003800000 */
[----:B------:R1:W-:Y:S02]  /*0e60*/  STS [UR8+0x20], R3 ;  /* 0x00002003ff007988 */ /* 0x0003e40008000808 */
.L_x_35:
[----:B------:R-:W-:Y:S05]  /*0e70*/  BSYNC B3 ;  /* 0x0000000000037941 */ /* 0x000fea0003800000 */
.L_x_33:
[----:B------:R1:W-:Y:S02]  /*0e80*/  @!P2 STS [UR8+0x24], R2 ;  /* 0x00002402ff00a988 */ /* 0x0003e40008000808 */
.L_x_36:
[----:B------:R-:W-:Y:S05]  /*0e90*/  BSYNC B4 ;  /* 0x0000000000047941 */ /* 0x000fea0003800000 */
.L_x_32:
[----:B------:R-:W-:Y:S05]  /*0ea0*/  WARPSYNC.ALL ;  /* 0x0000000000007948 */ /* 0x000fea0003800000 */
[----:B------:R-:W-:Y:S04]  /*0eb0*/  BSSY B4, `(.L_x_37) ;  /* 0x000000e000047945 */ /* 0x000fe80003800000 */
[----:B------:R-:W-:Y:S05]  /*0ec0*/  @P2 BRA `(.L_x_38) ;  /* 0x0000000000302947 */ /* 0x000fea0003800000 */
[----:B-1----:R-:W1:Y:S01]  /*0ed0*/  LDS R3, [UR8+0x34] ;  /* 0x00003408ff037984 */ /* 0x002e620008000800 */
[----:B--2-4-:R-:W2:Y:S03]  /*0ee0*/  LDC.64 R4, c[0x0][0x248] ;  /* 0x00009200ff047b82 */ /* 0x014ea60000000a00 */
[----:B------:R-:W4:Y:S01]  /*0ef0*/  LDS R2, [UR8+0x1c] ;  /* 0x00001c08ff027984 */ /* 0x000f220008000800 */
[C---:B--2---:R-:W-:Y:S01]  /*0f00*/  SHF.L.U64.HI R5, R4.reuse, 0x1, R5 ;  /* 0x0000000104057819 */ /* 0x044fe20000010205 */
[----:B------:R-:W-:-:S03]  /*0f10*/  IMAD.SHL.U32 R4, R4, 0x2, RZ ;  /* 0x0000000204047824 */ /* 0x000fc600078e00ff */
[--C-:B---3-5:R-:W-:Y:S02]  /*0f20*/  SHF.R.U32.HI R9, RZ, 0x4, R5.reuse ;  /* 0x00000004ff097819 */ /* 0x128fe40000011605 */
[----:B------:R-:W-:-:S05]  /*0f30*/  SHF.R.U64 R4, R4, 0x4, R5 ;  /* 0x0000000404047819 */ /* 0x000fca0000001205 */
[----:B------:R2:W-:Y:S01]  /*0f40*/  STS [UR8+0xc], R4 ;  /* 0x00000c04ff007988 */ /* 0x0005e20008000808 */
[----:B-1----:R-:W-:Y:S02]  /*0f50*/  LOP3.LUT R3, R3, 0x7, RZ, 0xb8, !PT ;  /* 0x0000000703037812 */ /* 0x002fe400078eb8ff */
[----:B----4-:R-:W-:-:S03]  /*0f60*/  LOP3.LUT R2, R2, 0xf, R9, 0xb8, !PT ;  /* 0x0000000f02027812 */ /* 0x010fc600078eb809 */
[----:B------:R2:W-:Y:S04]  /*0f70*/  STS [UR8+0x34], R3 ;  /* 0x00003403ff007988 */ /* 0x0005e80008000808 */
[----:B------:R2:W-:Y:S02]  /*0f80*/  STS [UR8+0x1c], R2 ;  /* 0x00001c02ff007988 */ /* 0x0005e40008000808 */
.L_x_38:
[----:B------:R-:W-:Y:S05]  /*0f90*/  BSYNC B4 ;  /* 0x0000000000047941 */ /* 0x000fea0003800000 */
.L_x_37:
[----:B------:R-:W-:Y:S04]  /*0fa0*/  BSSY B4, `(.L_x_39) ;  /* 0x000001a000047945 */ /* 0x000fe80003800000 */
[----:B------:R-:W-:Y:S04]  /*0fb0*/  BSSY B5, `(.L_x_40) ;  /* 0x0000015000057945 */ /* 0x000fe80003800000 */
[----:B------:R-:W-:Y:S05]  /*0fc0*/  @P2 BRA `(.L_x_41) ;  /* 0x0000000000202947 */ /* 0x000fea0003800000 */
[----:B-12---:R-:W1:Y:S02]  /*0fd0*/  LDS R2, [UR8+0x34] ;  /* 0x00003408ff027984 */ /* 0x006e640008000800 */
[----:B-1----:R-:W-:-:S05]  /*0fe0*/  LOP3.LUT R2, R2, 0x38, RZ, 0xb8, !PT ;  /* 0x0000003802027812 */ /* 0x002fca00078eb8ff */
[----:B------:R1:W-:Y:S01]  /*0ff0*/  STS [UR8+0x34], R2 ;  /* 0x00003402ff007988 */ /* 0x0003e20008000808 */
[----:B------:R-:W-:Y:S05]  /*1000*/  @P2 BRA `(.L_x_42) ;  /* 0x0000000000202947 */ /* 0x000fea0003800000 */
[----:B-1----:R-:W1:Y:S01]  /*1010*/  LDS R2, [UR8+0x8] ;  /* 0x00000808ff027984 */ /* 0x002e620008000800 */
[----:B------:R-:W-:-:S05]  /*1020*/  IMAD.MOV.U32 R3, RZ, RZ, 0x780 ;  /* 0x00000780ff037424 */ /* 0x000fca00078e00ff */
[----:B-1----:R-:W-:-:S05]  /*1030*/  LOP3.LUT R2, R2, 0x500, R3, 0xd8, !PT ;  /* 0x0000050002027812 */ /* 0x002fca00078ed803 */
[----:B------:R1:W-:Y:S02]  /*1040*/  STS [UR8+0x8], R2 ;  /* 0x00000802ff007988 */ /* 0x0003e40008000808 */
.L_x_41:
[----:B------:R-:W-:Y:S05]  /*1050*/  @P2 BRA `(.L_x_43) ;  /* 0x0000000000282947 */ /* 0x000fea0003800000 */
[----:B-12---:R-:W1:Y:S02]  /*1060*/  LDS R2, [UR8+0x8] ;  /* 0x00000808ff027984 */ /* 0x006e640008000800 */
[----:B-1----:R-:W-:-:S05]  /*1070*/  LOP3.LUT R2, R2, 0x1800, RZ, 0xb8, !PT ;  /* 0x0000180002027812 */ /* 0x002fca00078eb8ff */
[----:B------:R2:W-:Y:S02]  /*1080*/  STS [UR8+0x8], R2 ;  /* 0x00000802ff007988 */ /* 0x0005e40008000808 */
.L_x_42:
[----:B------:R-:W-:Y:S05]  /*1090*/  @P2 BREAK B5 ;  /* 0x0000000000052942 */ /* 0x000fea0003800000 */
[----:B------:R-:W-:Y:S05]  /*10a0*/  @P2 BRA `(.L_x_44) ;  /* 0x0000000000242947 */ /* 0x000fea0003800000 */
[----:B-12---:R-:W1:Y:S01]  /*10b0*/  LDS R2, [UR8+0x8] ;  /* 0x00000808ff027984 */ /* 0x006e620008000800 */
[----:B------:R-:W-:-:S05]  /*10c0*/  IMAD.MOV.U32 R3, RZ, RZ, 0x6000 ;  /* 0x00006000ff037424 */ /* 0x000fca00078e00ff */
[----:B-1----:R-:W-:-:S04]  /*10d0*/  LOP3.LUT R2, R2, 0x6000, R3, 0xd8, !PT ;  /* 0x0000600002027812 */ /* 0x002fc800078ed803 */
[----:B------:R-:W-:-:S05]  /*10e0*/  LOP3.LUT R2, R2, 0x400000, RZ, 0xb8, !PT ;  /* 0x0040000002027812 */ /* 0x000fca00078eb8ff */
[----:B------:R1:W-:Y:S02]  /*10f0*/  STS [UR8+0x8], R2 ;  /* 0x00000802ff007988 */ /* 0x0003e40008000808 */
.L_x_43:
[----:B------:R-:W-:Y:S05]  /*1100*/  BSYNC B5 ;  /* 0x0000000000057941 */ /* 0x000fea0003800000 */
.L_x_40:
[----:B-12---:R-:W1:Y:S02]  /*1110*/  @!P2 LDS R2, [UR8+0x8] ;  /* 0x00000808ff02a984 */ /* 0x006e640008000800 */
[----:B-1----:R-:W-:-:S05]  /*1120*/  @!P2 LOP3.LUT R2, R2, 0x8000, RZ, 0xb8, !PT ;  /* 0x000080000202a812 */ /* 0x002fca00078eb8ff */
[----:B------:R1:W-:Y:S02]  /*1130*/  @!P2 STS [UR8+0x8], R2 ;  /* 0x00000802ff00a988 */ /* 0x0003e40008000808 */
.L_x_44:
[----:B------:R-:W-:Y:S05]  /*1140*/  BSYNC B4 ;  /* 0x0000000000047941 */ /* 0x000fea0003800000 */
.L_x_39:
[----:B------:R-:W-:Y:S05]  /*1150*/  WARPSYNC.ALL ;  /* 0x0000000000007948 */ /* 0x000fea0003800000 */
[----:B------:R-:W-:-:S04]  /*1160*/  UIADD3 UR4, UR4, 0x100, URZ ;  /* 0x0000010004047890 */ /* 0x000fc8000fffe03f */
[----:B------:R-:W-:-:S04]  /*1170*/  UIADD3 UR54, UP0, UR4, UR54, URZ ;  /* 0x0000003604367290 */ /* 0x000fc8000ff1e03f */
[----:B------:R-:W-:Y:S01]  /*1180*/  ULEA.HI.X.SX32 UR55, UR4, UR55, 0x1, UP0 ;  /* 0x0000003704377291 */ /* 0x000fe200080f0e3f */
[----:B------:R-:W-:Y:S11]  /*1190*/  @P0 BRA `(.L_x_45) ;  /* 0x0000000000280947 */ /* 0x000ff60003800000 */
[----:B-12---:R-:W4:Y:S01]  /*11a0*/  S2R R2, SR_LANEID ;  /* 0x0000000000027919 */ /* 0x006f220000000000 */
[----:B------:R-:W-:Y:S05]  /*11b0*/  WARPSYNC.ALL ;  /* 0x0000000000007948 */ /* 0x000fea0003800000 */
[----:B----4-:R-:W-:-:S05]  /*11c0*/  IMAD.SHL.U32 R4, R2, 0x4, RZ ;  /* 0x0000000402047824 */ /* 0x010fca00078e00ff */
[----:B------:R-:W1:Y:S01]  /*11d0*/  LDS R5, [R4+UR8] ;  /* 0x0000000804057984 */ /* 0x000e620008000800 */
[----:B------:R-:W-:-:S05]  /*11e0*/  IADD3 R2, P1, R4, UR54, RZ ;  /* 0x0000003604027c10 */ /* 0x000fca000ff3e0ff */
[----:B------:R-:W-:-:S05]  /*11f0*/  IMAD.X R3, RZ, RZ, UR55, P1 ;  /* 0x00000037ff037e24 */ /* 0x000fca00088e06ff */
[----:B-1----:R1:W2:Y:S01]  /*1200*/  ATOMG.E.EXCH.STRONG.GPU PT, RZ, [R2], R5 ;  /* 0x0000000502ff73a8 */ /* 0x0022a200041ee100 */
[----:B------:R-:W-:-:S04]  /*1210*/  DEPBAR {5,4,3,2,1,0} ;  /* 0x0000003f0000791a */ /* 0x000fc80000000000 */
[----:B------:R1:W-:Y:S01]  /*1220*/  UTMACCTL.IV [UR54] ;  /* 0x00000000360079b9 */ /* 0x0003e20008000000 */
[----:B------:R-:W-:Y:S01]  /*1230*/  NOP ;  /* 0x0000000000007918 */ /* 0x000fe20000000000 */
.L_x_45:
[----:B------:R-:W-:Y:S05]  /*1240*/  @P0 BRA `(.L_x_46) ;  /* 0x00000000000c0947 */ /* 0x000fea0003800000 */
[----:B------:R0:W-:Y:S01]  /*1250*/  UTMACMDFLUSH ;  /* 0x00000000000079b7 */ /* 0x0001e20000000000 */
[----:B------:R-:W-:Y:S05]  /*1260*/  @P0 BRA `(.L_x_46) ;  /* 0x0000000000040947 */ /* 0x000fea0003800000 */
[----:B------:R-:W-:-:S04]  /*1270*/  DEPBAR.LE SB0, 0x0 ;  /* 0x000080000000791a */ /* 0x000fc80000000000 */
.L_x_46:
[----:B------:R-:W-:Y:S05]  /*1280*/  WARPSYNC.ALL ;  /* 0x0000000000007948 */ /* 0x000fea0003800000 */
[----:B--2---:R-:W-:Y:S01]  /*1290*/  BAR.SYNC.DEFER_BLOCKING 0x0 ;  /* 0x0000000000007b1d */ /* 0x004fe20000010000 */
[----:B------:R-:W-:Y:S01]  /*12a0*/  ISETP.GE.AND P0, PT, R8, 0x1, PT ;  /* 0x000000010800780c */ /* 0x000fe20003f06270 */
[----:B------:R-:W-:Y:S01]  /*12b0*/  USHF.L.U32 UR15, UR56, 0x6, URZ ;  /* 0x00000006380f7899 */ /* 0x000fe2000800063f */
[----:B------:R-:W-:Y:S01]  /*12c0*/  CS2R R24, SRZ ;  /* 0x0000000000187805 */ /* 0x000fe2000001ff00 */
[----:B------:R-:W-:Y:S01]  /*12d0*/  USHF.L.U32 UR19, UR11, 0x6, URZ ;  /* 0x000000060b137899 */ /* 0x000fe2000800063f */
[----:B------:R-:W-:Y:S01]  /*12e0*/  CS2R R26, SRZ ;  /* 0x00000000001a7805 */ /* 0x000fe2000001ff00 */
[----:B------:R-:W-:Y:S01]  /*12f0*/  VOTEU.ALL UP0, P2 ;  /* 0x00000000003f7886 */ /* 0x000fe20001000000 */
[----:B------:R-:W-:Y:S01]  /*1300*/  UMOV UR4, 0x1 ;  /* 0x0000000100047882 */ /* 0x000fe20000000000 */
[----:B------:R-:W-:-:S02]  /*1310*/  CS2R R28, SRZ ;  /* 0x00000000001c7805 */ /* 0x000fc4000001ff00 */
[----:B------:R-:W-:Y:S02]  /*1320*/  CS2R R30, SRZ ;  /* 0x00000000001e7805 */ /* 0x000fe4000001ff00 */
[----:B------:R-:W-:Y:S01]  /*1330*/  CS2R R32, SRZ ;  /* 0x0000000000207805 */ /* 0x000fe2000001ff00 */
[----:B------:R-:W-:-:S04]  /*1340*/  @!UP0 UIADD3 UR4, -UR4, 0x100000, URZ ;  /* 0x0010000004048890 */ /* 0x000fc8000fffe13f */
[----:B------:R-:W-:Y:S02]  /*1350*/  @!UP0 USHF.L.U32 UR5, UR4, 0xb, URZ ;  /* 0x0000000b04058899 */ /* 0x000fe4000800063f */
[----:B------:R-:W-:Y:S01]  /*1360*/  @!UP0 USHF.L.U32 UR4, UR4, 0x1, URZ ;  /* 0x0000000104048899 */ /* 0x000fe2000800063f */
[----:B------:R-:W-:Y:S01]  /*1370*/  CS2R R34, SRZ ;  /* 0x0000000000227805 */ /* 0x000fe2000001ff00 */
[----:B------:R-:W-:Y:S01]  /*1380*/  VOTEU.ALL UP0, P2 ;  /* 0x00000000003f7886 */ /* 0x000fe20001000000 */
[----:B------:R-:W-:Y:S02]  /*1390*/  CS2R R36, SRZ ;  /* 0x0000000000247805 */ /* 0x000fe4000001ff00 */
[----:B------:R-:W-:Y:S01]  /*13a0*/  CS2R R38, SRZ ;  /* 0x0000000000267805 */ /* 0x000fe2000001ff00 */
[----:B------:R-:W2:Y:S06]  /*13b0*/  FENCE.VIEW.ASYNC.S ;  /* 0x00000000000073c6 */ /* 0x000eac0000000000 */
[----:B--2---:R2:W1:Y:S01]  /*13c0*/  @!UP0 SYNCS.EXCH.64 URZ, [UR8+0x8000], UR4 ;  /* 0x00800004083f85b2 */ /* 0x0044620008000100 */
[----:B------:R-:W-:Y:S05]  /*13d0*/  @!P0 BRA `(.L_x_47) ;  /* 0x0000000400508947 */ /* 0x000fea0003800000 */
[----:B-1----:R-:W1:Y:S01]  /*13e0*/  LDC R3, c[0x0][0x230] ;  /* 0x00008c00ff037b82 */ /* 0x002e620000000800 */
[----:B------:R-:W-:Y:S01]  /*13f0*/  USHF.R.U32.HI UR24, URZ, 0x4, UR8 ;  /* 0x000000043f187899 */ /* 0x000fe20008011608 */
[----:B------:R-:W-:Y:S01]  /*1400*/  SHF.R.U32.HI R2, RZ, 0x5, R0 ;  /* 0x00000005ff027819 */ /* 0x000fe20000011600 */
[----:B--2---:R-:W-:Y:S01]  /*1410*/  UMOV UR4, URZ ;  /* 0x0000003f00047c82 */ /* 0x004fe20008000000 */
[----:B------:R-:W-:Y:S01]  /*1420*/  CS2R R24, SRZ ;  /* 0x0000000000187805 */ /* 0x000fe2000001ff00 */
[----:B------:R-:W-:Y:S01]  /*1430*/  USGXT.U32 UR24, UR24, 0xe ;  /* 0x0000000e1818789a */ /* 0x000fe20008000000 */
[----:B------:R-:W-:Y:S02]  /*1440*/  R2UR UR10, R2 ;  /* 0x00000000020a72ca */ /* 0x000fe400000e0000 */
[----:B------:R-:W-:Y:S02]  /*1450*/  CS2R R26, SRZ ;  /* 0x00000000001a7805 */ /* 0x000fe4000001ff00 */
[----:B------:R-:W-:Y:S01]  /*1460*/  CS2R R28, SRZ ;  /* 0x00000000001c7805 */ /* 0x000fe2000001ff00 */
[----:B------:R-:W-:Y:S01]  /*1470*/  UIADD3 UR20, UP0, UR24, 0x2, URZ ;  /* 0x0000000218147890 */ /* 0x000fe2000ff1e03f */
[----:B------:R-:W-:-:S02]  /*1480*/  CS2R R30, SRZ ;  /* 0x00000000001e7805 */ /* 0x000fc4000001ff00 */
[----:B------:R-:W-:Y:S02]  /*1490*/  CS2R R32, SRZ ;  /* 0x0000000000207805 */ /* 0x000fe4000001ff00 */
[----:B------:R-:W-:Y:S01]  /*14a0*/  CS2R R34, SRZ ;  /* 0x0000000000227805 */ /* 0x000fe2000001ff00 */
[----:B------:R-:W-:Y:S01]  /*14b0*/  UIADD3.X UR21, UR4, 0x40000040, URZ, UP0, !UPT ;  /* 0x4000004004157890 */ /* 0x000fe200087fe43f */
[----:B------:R-:W-:Y:S02]  /*14c0*/  CS2R R36, SRZ ;  /* 0x0000000000247805 */ /* 0x000fe4000001ff00 */
[----:B------:R-:W-:Y:S01]  /*14d0*/  CS2R R38, SRZ ;  /* 0x0000000000267805 */ /* 0x000fe2000001ff00 */
[----:B------:R-:W-:Y:S02]  /*14e0*/  UIADD3 UR9, UR8, 0x4000, URZ ;  /* 0x0000400008097890 */ /* 0x000fe4000fffe03f */
[----:B------:R-:W-:Y:S02]  /*14f0*/  UIADD3.64 UR28, UR20, 0x2, URZ ;  /* 0x00000002141c7897 */ /* 0x000fe4000fffe03f */
[----:B------:R-:W-:-:S02]  /*1500*/  UIADD3.64 UR32, UR20, 0x4, URZ ;  /* 0x0000000414207897 */ /* 0x000fc4000fffe03f */
[----:B------:R-:W-:Y:S02]  /*1510*/  UIADD3.64 UR36, UR20, 0x1fe, URZ ;  /* 0x000001fe14247897 */ /* 0x000fe4000fffe03f */
[----:B------:R-:W-:Y:S02]  /*1520*/  UIADD3.64 UR40, UR20, 0x200, URZ ;  /* 0x0000020014287897 */ /* 0x000fe4000fffe03f */
[----:B------:R-:W-:Y:S02]  /*1530*/  UIADD3.64 UR44, UR20, 0x202, URZ ;  /* 0x00000202142c7897 */ /* 0x000fe4000fffe03f */
[----:B------:R-:W-:-:S12]  /*1540*/  UIADD3.64 UR48, UR20, 0x204, URZ ;  /* 0x0000020414307897 */ /* 0x000fd8000fffe03f */
.L_x_49:
[----:B------:R-:W-:Y:S01]  /*1550*/  BAR.SYNC.DEFER_BLOCKING 0x0 ;  /* 0x0000000000007b1d */ /* 0x000fe20000010000 */
[----:B------:R-:W-:Y:S01]  /*1560*/  @!P2 IMAD.MOV.U32 R2, RZ, RZ, 0x8000 ;  /* 0x00008000ff02a424 */ /* 0x000fe200078e00ff */
[----:B------:R-:W-:Y:S01]  /*1570*/  ELECT P1, URZ, PT ;  /* 0x00000000003f782f */ /* 0x000fe20003820000 */
[----:B------:R-:W-:-:S03]  /*1580*/  ULOP3.LUT UR14, UR10, 0x1, URZ, 0xc0, !UPT ;  /* 0x000000010a0e7892 */ /* 0x000fc6000f8ec03f */
[C---:B------:R-:W-:Y:S02]  /*1590*/  ISETP.LT.U32.AND P1, PT, R6.reuse, 0x40, P1 ;  /* 0x000000400600780c */ /* 0x040fe40000f21070 */
[----:B------:R-:W-:Y:S01]  /*15a0*/  ELECT P0, URZ, PT ;  /* 0x00000000003f782f */ /* 0x000fe20003800000 */
[----:B------:R-:W-:Y:S02]  /*15b0*/  ULEA UR12, UR14, UR8, 0xd ;  /* 0x000000080e0c7291 */ /* 0x000fe4000f8e683f */
[----:B------:R-:W-:Y:S01]  /*15c0*/  ULEA UR14, UR14, UR4, 0x6 ;  /* 0x000000040e0e7291 */ /* 0x000fe2000f8e303f */
[----:B------:R-:W-:Y:S01]  /*15d0*/  ISETP.LT.U32.AND P0, PT, R6, 0x40, P0 ;  /* 0x000000400600780c */ /* 0x000fe20000701070 */
[----:B------:R-:W-:Y:S01]  /*15e0*/  USHF.L.U32 UR5, UR10, 0x6, URZ ;  /* 0x000000060a057899 */ /* 0x000fe2000800063f */
[----:B------:R-:W-:Y:S01]  /*15f0*/  UMOV UR25, 0x40000040 ;  /* 0x4000004000197882 */ /* 0x000fe20000000000 */
[----:B------:R-:W-:Y:S02]  /*1600*/  UMOV UR27, 0x40000040 ;  /* 0x40000040001b7882 */ /* 0x000fe40000000000 */
[----:B------:R-:W-:-:S02]  /*1610*/  ULOP3.LUT UR5, UR5, 0x100, URZ, 0xc0, !UPT ;  /* 0x0000010005057892 */ /* 0x000fc4000f8ec03f */
[----:B------:R-:W-:Y:S01]  /*1620*/  VOTEU.ANY UP0, P1 ;  /* 0x00000000003f7886 */ /* 0x000fe20000800100 */
[----:B------:R-:W-:Y:S01]  /*1630*/  VOTEU.ANY UP2, P1 ;  /* 0x00000000003f7886 */ /* 0x000fe20000840100 */
[----:B------:R-:W-:Y:S01]  /*1640*/  UMOV UR18, UR14 ;  /* 0x0000000e00127c82 */ /* 0x000fe20008000000 */
[----:B------:R-:W-:Y:S01]  /*1650*/  ULEA.HI UR5, UR9, UR5, URZ, 0x1c ;  /* 0x0000000509057291 */ /* 0x000fe2000f8fe03f */
[----:B------:R2:W-:Y:S01]  /*1660*/  @!P2 SYNCS.ARRIVE.TRANS64 RZ, [UR8+0x8000], R2 ;  /* 0x00800002ffffa9a7 */ /* 0x0005e20008000008 */
[----:B------:R4:W-:Y:S06]  /*1670*/  MEMBAR.ALL.CTA ;  /* 0x0000000000007992 */ /* 0x0009ec0000008000 */
[----:B----4-:R-:W4:Y:S01]  /*1680*/  FENCE.VIEW.ASYNC.S ;  /* 0x00000000000073c6 */ /* 0x010f220000000000 */
[----:B------:R-:W-:Y:S01]  /*1690*/  @UP0 UIADD3 UR13, UR8, 0x8000, URZ ;  /* 0x00008000080d0890 */ /* 0x000fe2000fffe03f */
[----:B------:R-:W-:Y:S01]  /*16a0*/  @UP0 UMOV UR22, UR6 ;  /* 0x0000000600160c82 */ /* 0x000fe20008000000 */
[----:B------:R-:W-:Y:S01]  /*16b0*/  @UP0 UMOV UR23, UR7 ;  /* 0x0000000700170c82 */ /* 0x000fe20008000000 */
[----:B----4-:R-:W-:Y:S01]  /*16c0*/  VOTEU.ANY UP1, P0 ;  /* 0x00000000003f7886 */ /* 0x010fe20000020100 */
[----:B------:R-:W-:Y:S01]  /*16d0*/  VOTEU.ANY UP3, P0 ;  /* 0x00000000003f7886 */ /* 0x000fe20000060100 */
[----:B--2---:R-:W-:Y:S01]  /*16e0*/  SHF.L.U32 R2, R7, 0x1f, RZ ;  /* 0x0000001f07027819 */ /* 0x004fe200000006ff */
[----:B------:R-:W-:-:S02]  /*16f0*/  ULOP3.LUT UR26, UR5, 0x3fff, URZ, 0xc0, !UPT ;  /* 0x00003fff051a7892 */ /* 0x000fc4000f8ec03f */
[----:B------:R-:W-:Y:S02]  /*1700*/  @UP1 UIADD3 UR16, UR12, 0x4000, URZ ;  /* 0x000040000c101890 */ /* 0x000fe4000fffe03f */
[----:B------:R-:W-:Y:S01]  /*1710*/  @UP1 UIADD3 UR17, UR8, 0x8000, URZ ;  /* 0x0000800008111890 */ /* 0x000fe2000fffe03f */
[----:B------:R-:W-:Y:S01]  /*1720*/  @UP1 UMOV UR30, UR52 ;  /* 0x00000034001e1c82 */ /* 0x000fe20008000000 */
[----:B------:R-:W-:Y:S01]  /*1730*/  @UP1 UMOV UR31, UR53 ;  /* 0x00000035001f1c82 */ /* 0x000fe20008000000 */
[----:B------:R-:W-:Y:S06]  /*1740*/  BAR.SYNC.DEFER_BLOCKING 0x0 ;  /* 0x0000000000007b1d */ /* 0x000fec0000010000 */
[----:B------:R2:W-:Y:S02]  /*1750*/  @UP2 UTMALDG.2D [UR12], [UR22] ;  /* 0x0000000c160025b4 */ /* 0x0005e40008008000 */
[----:B------:R-:W-:Y:S06]  /*1760*/  BAR.SYNC.DEFER_BLOCKING 0x0 ;  /* 0x0000000000007b1d */ /* 0x000fec0000010000 */
[----:B------:R2:W-:Y:S02]  /*1770*/  @UP3 UTMALDG.2D [UR16], [UR30] ;  /* 0x000000101e0035b4 */ /* 0x0005e40008008000 */
[----:B------:R-:W-:Y:S06]  /*1780*/  BAR.SYNC.DEFER_BLOCKING 0x0 ;  /* 0x0000000000007b1d */ /* 0x000fec0000010000 */
[----:B------:R-:W4:Y:S02]  /*1790*/  SYNCS.PHASECHK.TRANS64.TRYWAIT P0, [UR8+0x8000], R2 ;  /* 0x00800002ff0075a7 */ /* 0x000f240008000148 */
[----:B--2-4-:R-:W-:Y:S05]  /*17a0*/  @!P0 BRA `(.L_x_48) ;  /* 0x0000000400048947 */ /* 0x014fea0003800000 */
.L_x_50:
[----:B------:R-:W-:Y:S02]  /*17b0*/  WARPGROUP.DEPBAR.LE gsb0, 0x0 ;  /* 0x00008000000079c5 */ /* 0x000fe40000010000 */
[----:B------:R-:W-:Y:S01]  /*17c0*/  WARPGROUP.ARRIVE ;  /* 0x00000000000079c5 */ /* 0x000fe20000000000 */
[----:B------:R-:W-:Y:S01]  /*17d0*/  UIADD3 UR22, UP0, UR26, 0x2, URZ ;  /* 0x000000021a167890 */ /* 0x000fe2000ff1e03f */
[----:B------:R-:W-:Y:S01]  /*17e0*/  LOP3.LUT R7, R7, 0x1, RZ, 0x3c, !PT ;  /* 0x0000000107077812 */ /* 0x000fe200078e3cff */
[----:B------:R-:W-:Y:S01]  /*17f0*/  UMOV UR5, URZ ;  /* 0x0000003f00057c82 */ /* 0x000fe20008000000 */
[----:B------:R-:W-:Y:S02]  /*1800*/  UIADD3 UR4, UR4, 0x80, URZ ;  /* 0x0000008004047890 */ /* 0x000fe4000fffe03f */
[----:B------:R-:W-:Y:S01]  /*1810*/  HGMMA.64x32x16.F32.BF16 R24, gdesc[UR24], R24 ;  /* 0x00600000181879f0 */ /* 0x000fe20008701818 */
[----:B------:R-:W-:-:S03]  /*1820*/  UIADD3.X UR23, UR5, 0x40000040, URZ, UP0, !UPT ;  /* 0x4000004005177890 */ /* 0x000fc600087fe43f */
[----:B-1----:R-:W-:Y:S01]  /*1830*/  ISETP.LE.AND P0, PT, R3, UR4, PT ;  /* 0x0000000403007c0c */ /* 0x002fe2000bf03270 */
[----:B------:R-:W-:Y:S02]  /*1840*/  UIADD3.64 UR30, UR22, 0x2, URZ ;  /* 0x00000002161e7897 */ /* 0x000fe4000fffe03f */
[----:B------:R-:W-:Y:S02]  /*1850*/  UIADD3.64 UR34, UR22, 0x4, URZ ;  /* 0x0000000416227897 */ /* 0x000fe4000fffe03f */
[----:B------:R-:W-:Y:S02]  /*1860*/  UIADD3.64 UR38, UR22, 0x1fe, URZ ;  /* 0x000001fe16267897 */ /* 0x000fe4000fffe03f */
[----:B------:R-:W-:Y:S02]  /*1870*/  UIADD3.64 UR42, UR22, 0x200, URZ ;  /* 0x00000200162a7897 */ /* 0x000fe4000fffe03f */
[----:B------:R-:W-:Y:S02]  /*1880*/  UIADD3.64 UR46, UR22, 0x202, URZ ;  /* 0x00000202162e7897 */ /* 0x000fe4000fffe03f */
[----:B------:R-:W-:-:S02]  /*1890*/  UIADD3.64 UR50, UR22, 0x204, URZ ;  /* 0x0000020416327897 */ /* 0x000fc4000fffe03f */
[----:B------:R-:W-:Y:S04]  /*18a0*/  HGMMA.64x32x16.F32.BF16 R24, gdesc[UR20], R24 ;  /* 0x00600000141879f0 */ /* 0x000fe80008701818 */
[----:B------:R-:W-:Y:S04]  /*18b0*/  HGMMA.64x32x16.F32.BF16 R24, gdesc[UR28], R24 ;  /* 0x006000001c1879f0 */ /* 0x000fe80008701818 */
[----:B------:R-:W-:Y:S04]  /*18c0*/  HGMMA.64x32x16.F32.BF16 R24, gdesc[UR32], R24 ;  /* 0x00600000201879f0 */ /* 0x000fe80008701818 */
[----:B------:R-:W-:Y:S04]  /*18d0*/  HGMMA.64x32x16.F32.BF16 R24, gdesc[UR36], R24 ;  /* 0x00600000241879f0 */ /* 0x000fe80008701818 */
[----:B------:R-:W-:Y:S04]  /*18e0*/  HGMMA.64x32x16.F32.BF16 R24, gdesc[UR40], R24 ;  /* 0x00600000281879f0 */ /* 0x000fe80008701818 */
[----:B------:R-:W-:Y:S04]  /*18f0*/  HGMMA.64x32x16.F32.BF16 R24, gdesc[UR44], R24 ;  /* 0x006000002c1879f0 */ /* 0x000fe80008701818 */
[----:B------:R-:W-:Y:S01]  /*1900*/  HGMMA.64x32x16.F32.BF16 R24, gdesc[UR48], R24, gsb0 ;  /* 0x00600000301879f0 */ /* 0x000fe20008001818 */
[----:B------:R-:W-:Y:S05]  /*1910*/  @!P0 BRA `(.L_x_49) ;  /* 0xfffffffc000c8947 */ /* 0x000fea000383ffff */
.L_x_47:
[C---:B-1----:R-:W-:Y:S01]  /*1920*/  IMAD.SHL.U32 R2, R0.reuse, 0x40, RZ ;  /* 0x0000004000027824 */ /* 0x042fe200078e00ff */
[----:B----4-:R-:W-:Y:S01]  /*1930*/  SHF.R.U32.HI R4, RZ, 0x1, R0 ;  /* 0x00000001ff047819 */ /* 0x010fe20000011600 */
[----:B------:R-:W-:Y:S01]  /*1940*/  IMAD.SHL.U32 R3, R0, 0x10, RZ ;  /* 0x0000001000037824 */ /* 0x000fe200078e00ff */
[----:B------:R-:W-:Y:S02]  /*1950*/  WARPGROUP.DEPBAR.LE gsb0, 0x0 ;  /* 0x00008000000079c5 */ /* 0x000fe40000010000 */
[----:B------:R-:W-:Y:S01]  /*1960*/  LOP3.LUT R2, R2, 0x1800, RZ, 0xc0, !PT ;  /* 0x0000180002027812 */ /* 0x000fe200078ec0ff */
[----:B------:R-:W-:Y:S01]  /*1970*/  BAR.SYNC.DEFER_BLOCKING 0x0 ;  /* 0x0000000000007b1d */ /* 0x000fe20000010000 */
[----:B------:R-:W-:Y:S02]  /*1980*/  LOP3.LUT R5, R4, 0x40, RZ, 0xc0, !PT ;  /* 0x0000004004057812 */ /* 0x000fe400078ec0ff */
[----:B------:R-:W-:Y:S02]  /*1990*/  ELECT P0, URZ, PT ;  /* 0x00000000003f782f */ /* 0x000fe40003800000 */
[----:B------:R-:W-:-:S02]  /*19a0*/  LOP3.LUT R2, R2, 0x70, R3, 0xf8, !PT ;  /* 0x0000007002027812 */ /* 0x000fc400078ef803 */
[----:B------:R-:W-:Y:S01]  /*19b0*/  LOP3.LUT R5, R5, 0x10, R0, 0xf8, !PT ;  /* 0x0000001005057812 */ /* 0x000fe200078ef800 */
[----:B------:R-:W-:Y:S01]  /*19c0*/  IMAD.SHL.U32 R0, R0, 0x80, RZ ;  /* 0x0000008000007824 */ /* 0x000fe200078e00ff */
[----:B------:R-:W-:Y:S01]  /*19d0*/  F2FP.BF16.F32.PACK_AB R24, R25, R24 ;  /* 0x000000181918723e */ /* 0x000fe200000010ff */
[----:B------:R-:W-:Y:S01]  /*19e0*/  UMOV UR9, UR19 ;  /* 0x0000001300097c82 */ /* 0x000fe20008000000 */
[----:B------:R-:W-:Y:S01]  /*19f0*/  LOP3.LUT R5, R2, R5, RZ, 0x3c, !PT ;  /* 0x0000000502057212 */ /* 0x000fe200078e3cff */
[----:B------:R-:W-:Y:S01]  /*1a00*/  UMOV UR10, UR15 ;  /* 0x0000000f000a7c82 */ /* 0x000fe20008000000 */
[----:B------:R-:W-:Y:S02]  /*1a10*/  F2FP.BF16.F32.PACK_AB R25, R27, R26 ;  /* 0x0000001a1b19723e */ /* 0x000fe400000010ff */
[----:B------:R-:W-:Y:S02]  /*1a20*/  LOP3.LUT R0, R5, 0x780, R0, 0xf8, !PT ;  /* 0x0000078005007812 */ /* 0x000fe400078ef800 */
[----:B------:R-:W-:-:S02]  /*1a30*/  F2FP.BF16.F32.PACK_AB R32, R33, R32 ;  /* 0x000000202120723e */ /* 0x000fc400000010ff */
[C---:B------:R-:W-:Y:S01]  /*1a40*/  LOP3.LUT R2, R0.reuse, 0x20, RZ, 0x3c, !PT ;  /* 0x0000002000027812 */ /* 0x040fe200078e3cff */
[----:B------:R-:W-:Y:S01]  /*1a50*/  VIADD R0, R0, UR8 ;  /* 0x0000000800007c36 */ /* 0x000fe20008000000 */
[----:B------:R-:W-:Y:S02]  /*1a60*/  F2FP.BF16.F32.PACK_AB R26, R29, R28 ;  /* 0x0000001c1d1a723e */ /* 0x000fe400000010ff */
[----:B------:R-:W-:Y:S01]  /*1a70*/  F2FP.BF16.F32.PACK_AB R27, R31, R30 ;  /* 0x0000001e1f1b723e */ /* 0x000fe200000010ff */
[----:B------:R-:W-:Y:S01]  /*1a80*/  VIADD R2, R2, UR8 ;  /* 0x0000000802027c36 */ /* 0x000fe20008000000 */
[----:B------:R-:W-:Y:S01]  /*1a90*/  F2FP.BF16.F32.PACK_AB R33, R35, R34 ;  /* 0x000000222321723e */ /* 0x000fe200000010ff */
[----:B------:R-:W1:Y:S01]  /*1aa0*/  @!P2 SYNCS.CCTL.IV [UR8+0x8000] ;  /* 0x00800000ff00a9b1 */ /* 0x000e620008000008 */
[----:B------:R-:W-:Y:S01]  /*1ab0*/  F2FP.BF16.F32.PACK_AB R34, R37, R36 ;  /* 0x000000242522723e */ /* 0x000fe200000010ff */
[----:B-1----:R-:W-:Y:S01]  /*1ac0*/  STSM.16.M88.4 [R0], R24 ;  /* 0x0000001800007844 */ /* 0x002fe20000000200 */
[----:B------:R-:W-:-:S02]  /*1ad0*/  F2FP.BF16.F32.PACK_AB R35, R39, R38 ;  /* 0x000000262723723e */ /* 0x000fc400000010ff */
[----:B------:R-:W-:-:S03]  /*1ae0*/  ISETP.LT.U32.AND P0, PT, R6, 0x20, P0 ;  /* 0x000000200600780c */ /* 0x000fc60000701070 */
[----:B------:R-:W-:Y:S01]  /*1af0*/  STSM.16.M88.4 [R2], R32 ;  /* 0x0000002002007844 */ /* 0x000fe20000000200 */
[----:B------:R1:W-:Y:S06]  /*1b00*/  MEMBAR.ALL.CTA ;  /* 0x0000000000007992 */ /* 0x0003ec0000008000 */
[----:B-1----:R-:W1:Y:S03]  /*1b10*/  FENCE.VIEW.ASYNC.S ;  /* 0x00000000000073c6 */ /* 0x002e660000000000 */
[----:B-1----:R-:W-:Y:S01]  /*1b20*/  VOTEU.ANY UP0, P0 ;  /* 0x00000000003f7886 */ /* 0x002fe20000000100 */
[----:B------:R-:W-:-:S04]  /*1b30*/  VOTEU.ANY UP1, P0 ;  /* 0x00000000003f7886 */ /* 0x000fc80000020100 */
[----:B--2---:R-:W-:Y:S01]  /*1b40*/  @UP0 UMOV UR4, UR54 ;  /* 0x0000003600040c82 */ /* 0x004fe20008000000 */
[----:B------:R-:W-:Y:S01]  /*1b50*/  @UP0 UMOV UR5, UR55 ;  /* 0x0000003700050c82 */ /* 0x000fe20008000000 */
[----:B------:R-:W-:Y:S06]  /*1b60*/  BAR.SYNC.DEFER_BLOCKING 0x0 ;  /* 0x0000000000007b1d */ /* 0x000fec0000010000 */
[----:B------:R1:W-:Y:S01]  /*1b70*/  @UP1 UTMASTG.2D [UR8], [UR4] ;  /* 0x00000008040013b5 */ /* 0x0003e20008008000 */
[----:B------:R0:W-:Y:S01]  /*1b80*/  UTMACMDFLUSH ;  /* 0x00000000000079b7 */ /* 0x0001e20000000000 */
[----:B------:R-:W-:-:S04]  /*1b90*/  DEPBAR.LE SB0, 0x0 ;  /* 0x000080000000791a */ /* 0x000fc80000000000 */
[----:B------:R-:W-:Y:S06]  /*1ba0*/  BAR.SYNC.DEFER_BLOCKING 0x0 ;  /* 0x0000000000007b1d */ /* 0x000fec0000010000 */
[----:B-1----:R-:W-:Y:S05]  /*1bb0*/  EXIT ;  /* 0x000000000000794d */ /* 0x002fea0003800000 */
.L_x_48:
[----:B------:R-:W2:Y:S02]  /*1bc0*/  SYNCS.PHASECHK.TRANS64.TRYWAIT P0, [UR8+0x8000], R2 ;  /* 0x00800002ff0075a7 */ /* 0x000ea40008000148 */
[----:B--2---:R-:W-:Y:S05]  /*1bd0*/  @!P0 BRA `(.L_x_48) ;  /* 0xfffffffc00f88947 */ /* 0x004fea000383ffff */
[----:B------:R-:W-:Y:S05]  /*1be0*/  BRA `(.L_x_50) ;  /* 0xfffffff800f07947 */ /* 0x000fea000383ffff */
.L_x_51:
[----:B------:R-:W-:-:S00]  /*1bf0*/  BRA `(.L_x_51) ;  /* 0xfffffffc00fc7947 */ /* 0x000fc0000383ffff */
[----:B------:R-:W-:-:S00]  /*1c00*/  NOP ;  /* 0x0000000000007918 */ /* 0x000fc00000000000 */
[----:B------:R-:W-:-:S00]  /*1c10*/  NOP ;  /* 0x0000000000007918 */ /* 0x000fc00000000000 */
[----:B------:R-:W-:-:S00]  /*1c20*/  NOP ;  /* 0x0000000000007918 */ /* 0x000fc00000000000 */
[----:B------:R-:W-:-:S00]  /*1c30*/  NOP ;  /* 0x0000000000007918 */ /* 0x000fc00000000000 */
[----:B------:R-:W-:-:S00]  /*1c40*/  NOP ;  /* 0x0000000000007918 */ /* 0x000fc00000000000 */
[----:B------:R-:W-:-:S00]  /*1c50*/  NOP ;  /* 0x0000000000007918 */ /* 0x000fc00000000000 */
[----:B------:R-:W-:-:S00]  /*1c60*/  NOP ;  /* 0x0000000000007918 */ /* 0x000fc00000000000 */
[----:B------:R-:W-:-:S00]  /*1c70*/  NOP ;  /* 0x0000000000007918 */ /* 0x000fc00000000000 */
.L_x_52:


//--------------------- .nv.shared.gluon_wgmma    --------------------------
	.section	.nv.shared.gluon_wgmma,"aw",@nobits
	.sectionflags	@""
	.align	16
	.zero		1024


//--------------------- .nv.shared.reserved.0     --------------------------
	.section	.nv.shared.reserved.0,"aw",@nobits
	.weak		__nv_reservedSMEM_offset_0_alias
	.size		__nv_reservedSMEM_offset_0_alias, 0, 0
	.other		__nv_reservedSMEM_offset_0_alias,@"STO_CUDA_RESERVED_SHARED STV_DEFAULT"
__nv_reservedSMEM_offset_0_alias:
	.zero		0


//--------------------- .nv.constant0.gluon_wgmma --------------------------
	.section	.nv.constant0.gluon_wgmma,"a",@progbits
	.sectionflags	@""
	.align	4
.nv.constant0.gluon_wgmma:
	.zero		608


//--------------------- SYMBOLS --------------------------

	.type		.nv.reservedSmem.offset0,@object
	.size		.nv.reservedSmem.offset0,0x4
